// auto-generated by cutlass_sweep.gemm — config: {"arch": "sm_90", "cluster_m": 1, "cluster_n": 1, "dtype": "e5m2", "dtype_b": "e4m3", "layout": "nn", "stages": 0, "tile_k": 128, "tile_m": 128, "tile_n": 64}
#include "cutlass/cutlass.h"
#include "cutlass/gemm/collective/collective_builder.hpp"
#include "cutlass/gemm/device/gemm_universal_adapter.h"
#include "cutlass/gemm/kernel/gemm_universal.hpp"
#include "cutlass/epilogue/collective/collective_builder.hpp"

using ElemA = cutlass::float_e5m2_t;
using ElemB = cutlass::float_e4m3_t;
using ElemCD = cutlass::float_e5m2_t;
using Acc  = float;
using TileShape    = cute::Shape<cute::_128, cute::_64, cute::_128>;
using ClusterShape = cute::Shape<cute::_1, cute::_1, cute::_1>;

using CollectiveEpilogue = typename cutlass::epilogue::collective::CollectiveBuilder<
    cutlass::arch::Sm90, cutlass::arch::OpClassTensorOp,
    TileShape, ClusterShape,
    cutlass::epilogue::collective::EpilogueTileAuto,
    Acc, Acc,
    ElemCD, cutlass::layout::RowMajor, 128 / cutlass::sizeof_bits<ElemCD>::value,
    ElemCD, cutlass::layout::RowMajor, 128 / cutlass::sizeof_bits<ElemCD>::value,
    cutlass::epilogue::collective::EpilogueScheduleAuto
  >::CollectiveOp;

using CollectiveMainloop = typename cutlass::gemm::collective::CollectiveBuilder<
    cutlass::arch::Sm90, cutlass::arch::OpClassTensorOp,
    ElemA, cutlass::layout::RowMajor, 128 / cutlass::sizeof_bits<ElemA>::value,
    ElemB, cutlass::layout::RowMajor, 128 / cutlass::sizeof_bits<ElemB>::value,
    Acc,
    TileShape, ClusterShape,
    cutlass::gemm::collective::StageCountAutoCarveout<static_cast<int>(sizeof(typename CollectiveEpilogue::SharedStorage))>,
    cutlass::gemm::collective::KernelScheduleAuto
  >::CollectiveOp;

using GemmKernel = cutlass::gemm::kernel::GemmUniversal<
    cute::Shape<int,int,int,int>,
    CollectiveMainloop,
    CollectiveEpilogue
>;
using Gemm = cutlass::gemm::device::GemmUniversalAdapter<GemmKernel>;

// Force the device kernel symbol into the cubin without needing a host main.
auto* _anchor = &cutlass::device_kernel<GemmKernel>;


// ===== COMPILED SASS (sm_90a) =====

	.target	sm_90a

	.elftype	@"ET_EXEC"


//--------------------- .note.nv.tkinfo           --------------------------
	.section	.note.nv.tkinfo,"",@"SHT_NOTE"
	.sectionflags	@"SHF_NOTE_NV_TKINFO"
	.tkinfo
        /*0018*/ 	.word	0x00000002
        /*0030*/ 	.string	""
        /*0030*/ 	.string	"ptxas"
        /*0030*/ 	.string	"Cuda compilation tools, release 13.0, V13.0.88"
        /*0030*/ 	.string	"Build cuda_13.0.r13.0/compiler.36424714_0"
        /*0030*/ 	.string	"-arch sm_90a -m 64 "



//--------------------- .note.nv.cuinfo           --------------------------
	.section	.note.nv.cuinfo,"",@"SHT_NOTE"
	.sectionflags	@"SHF_NOTE_NV_CUINFO"
        /*0018*/ 	.short	0x0002
        /*001a*/ 	.short	0x005a
        /*001c*/ 	.short	0x0082
	.zero		2


//--------------------- .nv.info                  --------------------------
	.section	.nv.info,"",@"SHT_CUDA_INFO"
	.align	4


	//----- nvinfo : EIATTR_REGCOUNT
	.align		4
        /*0000*/ 	.byte	0x04, 0x2f
        /*0002*/ 	.short	(.L_16 - .L_15)
	.align		4
.L_15:
        /*0004*/ 	.word	index@(_ZN7cutlass13device_kernelINS_4gemm6kernel13GemmUniversalIN4cute5tupleIJiiiiEEENS1_10collective13CollectiveMmaINS1_39MainloopSm90TmaGmmaRmemAWarpSpecializedILi9ENS5_IJNS4_1CILi1EEESB_SB_EEENS1_35KernelTmaWarpSpecializedCooperativeEEENS5_IJNSA_ILi128EEENSA_ILi64EEESF_EEENS_12float_e5m2_tENS5_IJlSB_lEEENS_12float_e4m3_tENS5_IJSB_llEEENS4_8TiledMMAINS4_8MMA_AtomIJNS4_4SM904GMMA30MMA_64x64x32_F32E4M3E5M2_RS_TNILNSP_7ScaleInE1ELSR_1EEEEEENS4_6LayoutINS5_IJNSA_ILi2EEESB_SB_EEENS5_IJSB_NSA_ILi0EEESX_EEEEENS5_IJNS4_10UnderscoreES10_S10_EEEEENS4_13SM90_TMA_LOADENS4_14ComposedLayoutINS4_7SwizzleILi3ELi4ELi3EEENS4_18smem_ptr_flag_bitsILi8EEENSU_INS5_IJNSA_ILi8EEESF_EEENS5_IJSF_SB_EEEEEEEvNS4_8identityES13_NS14_INS15_ILi2ELi4ELi3EEES18_NSU_INS5_IJSG_S19_EEENS5_IJSB_SG_EEEEEEENS4_9Copy_AtomIJNS4_39AutoVectorizingCopyWithAssumedAlignmentILi128EEESK_EEES1E_EENS_8epilogue10collective6detail29Sm90TmaWarpSpecializedAdapterINS1Q_15DefaultEpilogueISI_SJ_SJ_NS1P_6thread17LinearCombinationISI_Li1EffLNS1U_9ScaleType4KindE0ELNS_15FloatRoundStyleE2ESI_EENS1_15EpilogueDefaultEEEEEvvEEEEvNT_6ParamsE)
        /*0008*/ 	.word	0x000000a8


	//----- nvinfo : EIATTR_FRAME_SIZE
	.align		4
.L_16:
        /*000c*/ 	.byte	0x04, 0x11
        /*000e*/ 	.short	(.L_18 - .L_17)
	.align		4
.L_17:
        /*0010*/ 	.word	index@(_ZN7cutlass13device_kernelINS_4gemm6kernel13GemmUniversalIN4cute5tupleIJiiiiEEENS1_10collective13CollectiveMmaINS1_39MainloopSm90TmaGmmaRmemAWarpSpecializedILi9ENS5_IJNS4_1CILi1EEESB_SB_EEENS1_35KernelTmaWarpSpecializedCooperativeEEENS5_IJNSA_ILi128EEENSA_ILi64EEESF_EEENS_12float_e5m2_tENS5_IJlSB_lEEENS_12float_e4m3_tENS5_IJSB_llEEENS4_8TiledMMAINS4_8MMA_AtomIJNS4_4SM904GMMA30MMA_64x64x32_F32E4M3E5M2_RS_TNILNSP_7ScaleInE1ELSR_1EEEEEENS4_6LayoutINS5_IJNSA_ILi2EEESB_SB_EEENS5_IJSB_NSA_ILi0EEESX_EEEEENS5_IJNS4_10UnderscoreES10_S10_EEEEENS4_13SM90_TMA_LOADENS4_14ComposedLayoutINS4_7SwizzleILi3ELi4ELi3EEENS4_18smem_ptr_flag_bitsILi8EEENSU_INS5_IJNSA_ILi8EEESF_EEENS5_IJSF_SB_EEEEEEEvNS4_8identityES13_NS14_INS15_ILi2ELi4ELi3EEES18_NSU_INS5_IJSG_S19_EEENS5_IJSB_SG_EEEEEEENS4_9Copy_AtomIJNS4_39AutoVectorizingCopyWithAssumedAlignmentILi128EEESK_EEES1E_EENS_8epilogue10collective6detail29Sm90TmaWarpSpecializedAdapterINS1Q_15DefaultEpilogueISI_SJ_SJ_NS1P_6thread17LinearCombinationISI_Li1EffLNS1U_9ScaleType4KindE0ELNS_15FloatRoundStyleE2ESI_EENS1_15EpilogueDefaultEEEEEvvEEEEvNT_6ParamsE)
        /*0014*/ 	.word	0x00000000


	//----- nvinfo : EIATTR_MIN_STACK_SIZE
	.align		4
.L_18:
        /*0018*/ 	.byte	0x04, 0x12
        /*001a*/ 	.short	(.L_20 - .L_19)
	.align		4
.L_19:
        /*001c*/ 	.word	index@(_ZN7cutlass13device_kernelINS_4gemm6kernel13GemmUniversalIN4cute5tupleIJiiiiEEENS1_10collective13CollectiveMmaINS1_39MainloopSm90TmaGmmaRmemAWarpSpecializedILi9ENS5_IJNS4_1CILi1EEESB_SB_EEENS1_35KernelTmaWarpSpecializedCooperativeEEENS5_IJNSA_ILi128EEENSA_ILi64EEESF_EEENS_12float_e5m2_tENS5_IJlSB_lEEENS_12float_e4m3_tENS5_IJSB_llEEENS4_8TiledMMAINS4_8MMA_AtomIJNS4_4SM904GMMA30MMA_64x64x32_F32E4M3E5M2_RS_TNILNSP_7ScaleInE1ELSR_1EEEEEENS4_6LayoutINS5_IJNSA_ILi2EEESB_SB_EEENS5_IJSB_NSA_ILi0EEESX_EEEEENS5_IJNS4_10UnderscoreES10_S10_EEEEENS4_13SM90_TMA_LOADENS4_14ComposedLayoutINS4_7SwizzleILi3ELi4ELi3EEENS4_18smem_ptr_flag_bitsILi8EEENSU_INS5_IJNSA_ILi8EEESF_EEENS5_IJSF_SB_EEEEEEEvNS4_8identityES13_NS14_INS15_ILi2ELi4ELi3EEES18_NSU_INS5_IJSG_S19_EEENS5_IJSB_SG_EEEEEEENS4_9Copy_AtomIJNS4_39AutoVectorizingCopyWithAssumedAlignmentILi128EEESK_EEES1E_EENS_8epilogue10collective6detail29Sm90TmaWarpSpecializedAdapterINS1Q_15DefaultEpilogueISI_SJ_SJ_NS1P_6thread17LinearCombinationISI_Li1EffLNS1U_9ScaleType4KindE0ELNS_15FloatRoundStyleE2ESI_EENS1_15EpilogueDefaultEEEEEvvEEEEvNT_6ParamsE)
        /*0020*/ 	.word	0x00000000
.L_20:


//--------------------- .nv.compat                --------------------------
	.section	.nv.compat,"",@"SHT_CUDA_COMPAT_INFO"
	.align	4
        /*0000*/ 	.byte	0x02, 0x09, 0x01, 0x00, 0x02, 0x02, 0x04, 0x00, 0x02, 0x05, 0x05, 0x00, 0x03, 0x07, 0x01, 0x01
        /*0010*/ 	.byte	0x02, 0x03, 0x01, 0x00, 0x02, 0x06, 0x01, 0x00, 0x04, 0x0b, 0x08, 0x00, 0x00, 0x00, 0x00, 0x00
        /*0020*/ 	.byte	0x00, 0x00, 0x00, 0x00


//--------------------- .nv.info._ZN7cutlass13device_kernelINS_4gemm6kernel13GemmUniversalIN4cute5tupleIJiiiiEEENS1_10collective13CollectiveMmaINS1_39MainloopSm90TmaGmmaRmemAWarpSpecializedILi9ENS5_IJNS4_1CILi1EEESB_SB_EEENS1_35KernelTmaWarpSpecializedCooperativeEEENS5_IJNSA_ILi128EEENSA_ILi64EEESF_EEENS_12float_e5m2_tENS5_IJlSB_lEEENS_12float_e4m3_tENS5_IJSB_llEEENS4_8TiledMMAINS4_8MMA_AtomIJNS4_4SM904GMMA30MMA_64x64x32_F32E4M3E5M2_RS_TNILNSP_7ScaleInE1ELSR_1EEEEEENS4_6LayoutINS5_IJNSA_ILi2EEESB_SB_EEENS5_IJSB_NSA_ILi0EEESX_EEEEENS5_IJNS4_10UnderscoreES10_S10_EEEEENS4_13SM90_TMA_LOADENS4_14ComposedLayoutINS4_7SwizzleILi3ELi4ELi3EEENS4_18smem_ptr_flag_bitsILi8EEENSU_INS5_IJNSA_ILi8EEESF_EEENS5_IJSF_SB_EEEEEEEvNS4_8identityES13_NS14_INS15_ILi2ELi4ELi3EEES18_NSU_INS5_IJSG_S19_EEENS5_IJSB_SG_EEEEEEENS4_9Copy_AtomIJNS4_39AutoVectorizingCopyWithAssumedAlignmentILi128EEESK_EEES1E_EENS_8epilogue10collective6detail29Sm90TmaWarpSpecializedAdapterINS1Q_15DefaultEpilogueISI_SJ_SJ_NS1P_6thread17LinearCombinationISI_Li1EffLNS1U_9ScaleType4KindE0ELNS_15FloatRoundStyleE2ESI_EENS1_15EpilogueDefaultEEEEEvvEEEEvNT_6ParamsE --------------------------
	.section	.nv.info._ZN7cutlass13device_kernelINS_4gemm6kernel13GemmUniversalIN4cute5tupleIJiiiiEEENS1_10collective13CollectiveMmaINS1_39MainloopSm90TmaGmmaRmemAWarpSpecializedILi9ENS5_IJNS4_1CILi1EEESB_SB_EEENS1_35KernelTmaWarpSpecializedCooperativeEEENS5_IJNSA_ILi128EEENSA_ILi64EEESF_EEENS_12float_e5m2_tENS5_IJlSB_lEEENS_12float_e4m3_tENS5_IJSB_llEEENS4_8TiledMMAINS4_8MMA_AtomIJNS4_4SM904GMMA30MMA_64x64x32_F32E4M3E5M2_RS_TNILNSP_7ScaleInE1ELSR_1EEEEEENS4_6LayoutINS5_IJNSA_ILi2EEESB_SB_EEENS5_IJSB_NSA_ILi0EEESX_EEEEENS5_IJNS4_10UnderscoreES10_S10_EEEEENS4_13SM90_TMA_LOADENS4_14ComposedLayoutINS4_7SwizzleILi3ELi4ELi3EEENS4_18smem_ptr_flag_bitsILi8EEENSU_INS5_IJNSA_ILi8EEESF_EEENS5_IJSF_SB_EEEEEEEvNS4_8identityES13_NS14_INS15_ILi2ELi4ELi3EEES18_NSU_INS5_IJSG_S19_EEENS5_IJSB_SG_EEEEEEENS4_9Copy_AtomIJNS4_39AutoVectorizingCopyWithAssumedAlignmentILi128EEESK_EEES1E_EENS_8epilogue10collective6detail29Sm90TmaWarpSpecializedAdapterINS1Q_15DefaultEpilogueISI_SJ_SJ_NS1P_6thread17LinearCombinationISI_Li1EffLNS1U_9ScaleType4KindE0ELNS_15FloatRoundStyleE2ESI_EENS1_15EpilogueDefaultEEEEEvvEEEEvNT_6ParamsE,"",@"SHT_CUDA_INFO"
	.sectionflags	@""
	.align	4


	//----- nvinfo : EIATTR_CUDA_API_VERSION
	.align		4
        /*0000*/ 	.byte	0x04, 0x37
        /*0002*/ 	.short	(.L_22 - .L_21)
.L_21:
        /*0004*/ 	.word	0x00000082


	//----- nvinfo : EIATTR_KPARAM_INFO
	.align		4
.L_22:
        /*0008*/ 	.byte	0x04, 0x17
        /*000a*/ 	.short	(.L_24 - .L_23)
.L_23:
        /*000c*/ 	.word	0x00000000
        /*0010*/ 	.short	0x0000
        /*0012*/ 	.short	0x0070
        /*0014*/ 	.byte	0x00, 0xf0, 0x01, 0x10


	//----- nvinfo : EIATTR_SPARSE_MMA_MASK
	.align		4
.L_24:
        /*0018*/ 	.byte	0x03, 0x50
        /*001a*/ 	.short	0x0000


	//----- nvinfo : EIATTR_MAXREG_COUNT
	.align		4
        /*001c*/ 	.byte	0x03, 0x1b
        /*001e*/ 	.short	0x00a8


	//----- nvinfo : EIATTR_NUM_BARRIERS
	.align		4
        /*0020*/ 	.byte	0x02, 0x4c
        /*0022*/ 	.byte	0x01
	.zero		1


	//----- nvinfo : EIATTR_EXTERNS
	.align		4
        /*0024*/ 	.byte	0x04, 0x0f
        /*0026*/ 	.short	(.L_26 - .L_25)


	//   ....[0]....
	.align		4
.L_25:
        /*0028*/ 	.word	index@(__assertfail)


	//----- nvinfo : EIATTR_MERCURY_ISA_VERSION
	.align		4
.L_26:
        /*002c*/ 	.byte	0x03, 0x5f
        /*002e*/ 	.short	0x0101


	//----- nvinfo : EIATTR_INT_WARP_WIDE_INSTR_OFFSETS
	.align		4
        /*0030*/ 	.byte	0x04, 0x31
        /*0032*/ 	.short	(.L_28 - .L_27)


	//   ....[0]....
.L_27:
        /*0034*/ 	.word	0x00000480


	//   ....[1]....
        /*0038*/ 	.word	0x000004b0


	//   ....[2]....
        /*003c*/ 	.word	0x00000590


	//----- nvinfo : EIATTR_COOP_GROUP_MASK_REGIDS
	.align		4
.L_28:
        /*0040*/ 	.byte	0x04, 0x29
        /*0042*/ 	.short	(.L_30 - .L_29)


	//   ....[0]....
.L_29:
        /*0044*/ 	.word	0xffffffff


	//   ....[1]....
        /*0048*/ 	.word	0xffffffff


	//   ....[2]....
        /*004c*/ 	.word	0xffffffff


	//   ....[3]....
        /*0050*/ 	.word	0xffffffff


	//   ....[4]....
        /*0054*/ 	.word	0x0500000f


	//----- nvinfo : EIATTR_COOP_GROUP_INSTR_OFFSETS
	.align		4
.L_30:
        /*0058*/ 	.byte	0x04, 0x28
        /*005a*/ 	.short	(.L_32 - .L_31)


	//   ....[0]....
.L_31:
        /*005c*/ 	.word	0x00000060


	//   ....[1]....
        /*0060*/ 	.word	0x00000070


	//   ....[2]....
        /*0064*/ 	.word	0x00000130


	//   ....[3]....
        /*0068*/ 	.word	0x00000390


	//   ....[4]....
        /*006c*/ 	.word	0x00008290


	//----- nvinfo : EIATTR_REG_RECONFIG
	.align		4
.L_32:
        /*0070*/ 	.byte	0x01, 0x54
	.zero		2


	//----- nvinfo : EIATTR_SYSCALL_OFFSETS
	.align		4
        /*0074*/ 	.byte	0x04, 0x46
        /*0076*/ 	.short	(.L_34 - .L_33)


	//   ....[0]....
.L_33:
        /*0078*/ 	.word	0x00001140


	//   ....[1]....
        /*007c*/ 	.word	0x000012a0


	//   ....[2]....
        /*0080*/ 	.word	0x00001390


	//   ....[3]....
        /*0084*/ 	.word	0x00007030


	//   ....[4]....
        /*0088*/ 	.word	0x00007160


	//----- nvinfo : EIATTR_MBARRIER_INSTR_OFFSETS
	.align		4
.L_34:
        /*008c*/ 	.byte	0x04, 0x39
        /*008e*/ 	.short	(.L_36 - .L_35)


	//   ....[0]....
.L_35:
        /*0090*/ 	.word	0x00000250
        /*0094*/ 	.word	0x000000ff
        /*0098*/ 	.word	0x00000000
        /*009c*/ 	.short	0x0100
        /*009e*/ 	.byte	0x08
	.zero		1


	//   ....[1]....
        /*00a0*/ 	.word	0x00000260
        /*00a4*/ 	.word	0x000000ff
        /*00a8*/ 	.word	0x00000048
        /*00ac*/ 	.short	0x0100
        /*00ae*/ 	.byte	0x08
	.zero		1


	//   ....[2]....
        /*00b0*/ 	.word	0x00000270
        /*00b4*/ 	.word	0x000000ff
        /*00b8*/ 	.word	0x00000008
        /*00bc*/ 	.short	0x0100
        /*00be*/ 	.byte	0x08
	.zero		1


	//   ....[3]....
        /*00c0*/ 	.word	0x00000280
        /*00c4*/ 	.word	0x000000ff
        /*00c8*/ 	.word	0x00000050
        /*00cc*/ 	.short	0x0100
        /*00ce*/ 	.byte	0x08
	.zero		1


	//   ....[4]....
        /*00d0*/ 	.word	0x00000290
        /*00d4*/ 	.word	0x000000ff
        /*00d8*/ 	.word	0x00000010
        /*00dc*/ 	.short	0x0100
        /*00de*/ 	.byte	0x08
	.zero		1


	//   ....[5]....
        /*00e0*/ 	.word	0x000002a0
        /*00e4*/ 	.word	0x000000ff
        /*00e8*/ 	.word	0x00000058
        /*00ec*/ 	.short	0x0100
        /*00ee*/ 	.byte	0x08
	.zero		1


	//   ....[6]....
        /*00f0*/ 	.word	0x000002b0
        /*00f4*/ 	.word	0x000000ff
        /*00f8*/ 	.word	0x00000018
        /*00fc*/ 	.short	0x0100
        /*00fe*/ 	.byte	0x08
	.zero		1


	//   ....[7]....
        /*0100*/ 	.word	0x000002c0
        /*0104*/ 	.word	0x000000ff
        /*0108*/ 	.word	0x00000060
        /*010c*/ 	.short	0x0100
        /*010e*/ 	.byte	0x08
	.zero		1


	//   ....[8]....
        /*0110*/ 	.word	0x000002d0
        /*0114*/ 	.word	0x000000ff
        /*0118*/ 	.word	0x00000020
        /*011c*/ 	.short	0x0100
        /*011e*/ 	.byte	0x08
	.zero		1


	//   ....[9]....
        /*0120*/ 	.word	0x000002e0
        /*0124*/ 	.word	0x000000ff
        /*0128*/ 	.word	0x00000068
        /*012c*/ 	.short	0x0100
        /*012e*/ 	.byte	0x08
	.zero		1


	//   ....[10]....
        /*0130*/ 	.word	0x000002f0
        /*0134*/ 	.word	0x000000ff
        /*0138*/ 	.word	0x00000028
        /*013c*/ 	.short	0x0100
        /*013e*/ 	.byte	0x08
	.zero		1


	//   ....[11]....
        /*0140*/ 	.word	0x00000300
        /*0144*/ 	.word	0x000000ff
        /*0148*/ 	.word	0x00000070
        /*014c*/ 	.short	0x0100
        /*014e*/ 	.byte	0x08
	.zero		1


	//   ....[12]....
        /*0150*/ 	.word	0x00000310
        /*0154*/ 	.word	0x000000ff
        /*0158*/ 	.word	0x00000030
        /*015c*/ 	.short	0x0100
        /*015e*/ 	.byte	0x08
	.zero		1


	//   ....[13]....
        /*0160*/ 	.word	0x00000320
        /*0164*/ 	.word	0x000000ff
        /*0168*/ 	.word	0x00000078
        /*016c*/ 	.short	0x0100
        /*016e*/ 	.byte	0x08
	.zero		1


	//   ....[14]....
        /*0170*/ 	.word	0x00000330
        /*0174*/ 	.word	0x000000ff
        /*0178*/ 	.word	0x00000038
        /*017c*/ 	.short	0x0100
        /*017e*/ 	.byte	0x08
	.zero		1


	//   ....[15]....
        /*0180*/ 	.word	0x00000340
        /*0184*/ 	.word	0x000000ff
        /*0188*/ 	.word	0x00000080
        /*018c*/ 	.short	0x0100
        /*018e*/ 	.byte	0x08
	.zero		1


	//   ....[16]....
        /*0190*/ 	.word	0x00000350
        /*0194*/ 	.word	0x000000ff
        /*0198*/ 	.word	0x00000040
        /*019c*/ 	.short	0x0100
        /*019e*/ 	.byte	0x08
	.zero		1


	//   ....[17]....
        /*01a0*/ 	.word	0x00000360
        /*01a4*/ 	.word	0x000000ff
        /*01a8*/ 	.word	0x00000088
        /*01ac*/ 	.short	0x0100
        /*01ae*/ 	.byte	0x08
	.zero		1


	//   ....[18]....
        /*01b0*/ 	.word	0x00000600
        /*01b4*/ 	.word	0x000000ff
        /*01b8*/ 	.word	0x000000a0
        /*01bc*/ 	.short	0x0100
        /*01be*/ 	.byte	0x06
	.zero		1


	//   ....[19]....
        /*01c0*/ 	.word	0x00000660
        /*01c4*/ 	.word	0x000000ff
        /*01c8*/ 	.word	0x000000a8
        /*01cc*/ 	.short	0x0100
        /*01ce*/ 	.byte	0x06
	.zero		1


	//   ....[20]....
        /*01d0*/ 	.word	0x000014a0
        /*01d4*/ 	.word	0x00000004
        /*01d8*/ 	.word	0x00000000
        /*01dc*/ 	.short	0x010a
        /*01de*/ 	.byte	0x3f
	.zero		1


	//   ....[21]....
        /*01e0*/ 	.word	0x000014e0
        /*01e4*/ 	.word	0x00000004
        /*01e8*/ 	.word	0x00000000
        /*01ec*/ 	.short	0x010a
        /*01ee*/ 	.byte	0x3f
	.zero		1


	//   ....[22]....
        /*01f0*/ 	.word	0x00001710
        /*01f4*/ 	.word	0x00000006
        /*01f8*/ 	.word	0x00000000
        /*01fc*/ 	.short	0x010a
        /*01fe*/ 	.byte	0x3f
	.zero		1


	//   ....[23]....
        /*0200*/ 	.word	0x00002050
        /*0204*/ 	.word	0x00000006
        /*0208*/ 	.word	0x00000000
        /*020c*/ 	.short	0x010a
        /*020e*/ 	.byte	0x3f
	.zero		1


	//   ....[24]....
        /*0210*/ 	.word	0x00002400
        /*0214*/ 	.word	0x00000015
        /*0218*/ 	.word	0x00000000
        /*021c*/ 	.short	0x010a
        /*021e*/ 	.byte	0x3f
	.zero		1


	//   ....[25]....
        /*0220*/ 	.word	0x00002870
        /*0224*/ 	.word	0x00000007
        /*0228*/ 	.word	0x00000000
        /*022c*/ 	.short	0x0101
        /*022e*/ 	.byte	0x3f
	.zero		1


	//   ....[26]....
        /*0230*/ 	.word	0x00002b50
        /*0234*/ 	.word	0x00000015
        /*0238*/ 	.word	0x00000000
        /*023c*/ 	.short	0x010a
        /*023e*/ 	.byte	0x3f
	.zero		1


	//   ....[27]....
        /*0240*/ 	.word	0x000032e0
        /*0244*/ 	.word	0x00000009
        /*0248*/ 	.word	0x00000000
        /*024c*/ 	.short	0x0101
        /*024e*/ 	.byte	0x3f
	.zero		1


	//   ....[28]....
        /*0250*/ 	.word	0x00003670
        /*0254*/ 	.word	0x00000000
        /*0258*/ 	.word	0x00000000
        /*025c*/ 	.short	0x0101
        /*025e*/ 	.byte	0x3f
	.zero		1


	//   ....[29]....
        /*0260*/ 	.word	0x00007240
        /*0264*/ 	.word	0x00000007
        /*0268*/ 	.word	0x00000048
        /*026c*/ 	.short	0x010a
        /*026e*/ 	.byte	0x3f
	.zero		1


	//   ....[30]....
        /*0270*/ 	.word	0x00007660
        /*0274*/ 	.word	0x00000000
        /*0278*/ 	.word	0x000000a8
        /*027c*/ 	.short	0x0101
        /*027e*/ 	.byte	0x3f
	.zero		1


	//   ....[31]....
        /*0280*/ 	.word	0x00007d80
        /*0284*/ 	.word	0x00000005
        /*0288*/ 	.word	0x00000000
        /*028c*/ 	.short	0x010a
        /*028e*/ 	.byte	0x3f
	.zero		1


	//   ....[32]....
        /*0290*/ 	.word	0x00007e00
        /*0294*/ 	.word	0x00000007
        /*0298*/ 	.word	0x00000000
        /*029c*/ 	.short	0x010a
        /*029e*/ 	.byte	0x3f
	.zero		1


	//   ....[33]....
        /*02a0*/ 	.word	0x00007e90
        /*02a4*/ 	.word	0x00000006
        /*02a8*/ 	.word	0x00000000
        /*02ac*/ 	.short	0x010a
        /*02ae*/ 	.byte	0x3f
	.zero		1


	//   ....[34]....
        /*02b0*/ 	.word	0x00007f20
        /*02b4*/ 	.word	0x00000007
        /*02b8*/ 	.word	0x00000000
        /*02bc*/ 	.short	0x010a
        /*02be*/ 	.byte	0x3f
	.zero		1


	//   ....[35]....
        /*02c0*/ 	.word	0x00007fb0
        /*02c4*/ 	.word	0x00000006
        /*02c8*/ 	.word	0x00000000
        /*02cc*/ 	.short	0x010a
        /*02ce*/ 	.byte	0x3f
	.zero		1


	//   ....[36]....
        /*02d0*/ 	.word	0x00008040
        /*02d4*/ 	.word	0x00000007
        /*02d8*/ 	.word	0x00000000
        /*02dc*/ 	.short	0x010a
        /*02de*/ 	.byte	0x3f
	.zero		1


	//   ....[37]....
        /*02e0*/ 	.word	0x000080d0
        /*02e4*/ 	.word	0x00000006
        /*02e8*/ 	.word	0x00000000
        /*02ec*/ 	.short	0x010a
        /*02ee*/ 	.byte	0x3f
	.zero		1


	//   ....[38]....
        /*02f0*/ 	.word	0x00008160
        /*02f4*/ 	.word	0x00000007
        /*02f8*/ 	.word	0x00000000
        /*02fc*/ 	.short	0x010a
        /*02fe*/ 	.byte	0x3f
	.zero		1


	//   ....[39]....
        /*0300*/ 	.word	0x000081f0
        /*0304*/ 	.word	0x00000003
        /*0308*/ 	.word	0x00000000
        /*030c*/ 	.short	0x010a
        /*030e*/ 	.byte	0x3f
	.zero		1


	//   ....[40]....
        /*0310*/ 	.word	0x000082c0
        /*0314*/ 	.word	0x00000004
        /*0318*/ 	.word	0x00000000
        /*031c*/ 	.short	0x010a
        /*031e*/ 	.byte	0x3f
	.zero		1


	//   ....[41]....
        /*0320*/ 	.word	0x00008310
        /*0324*/ 	.word	0x00000006
        /*0328*/ 	.word	0x00000000
        /*032c*/ 	.short	0x010a
        /*032e*/ 	.byte	0x3f
	.zero		1


	//   ....[42]....
        /*0330*/ 	.word	0x00008360
        /*0334*/ 	.word	0x00000015
        /*0338*/ 	.word	0x00000000
        /*033c*/ 	.short	0x010a
        /*033e*/ 	.byte	0x3f
	.zero		1


	//   ....[43]....
        /*0340*/ 	.word	0x00008430
        /*0344*/ 	.word	0x00000007
        /*0348*/ 	.word	0x00000048
        /*034c*/ 	.short	0x010a
        /*034e*/ 	.byte	0x3f
	.zero		1


	//   ....[44]....
        /*0350*/ 	.word	0x00008500
        /*0354*/ 	.word	0x00000005
        /*0358*/ 	.word	0x00000000
        /*035c*/ 	.short	0x010a
        /*035e*/ 	.byte	0x3f
	.zero		1


	//   ....[45]....
        /*0360*/ 	.word	0x00008550
        /*0364*/ 	.word	0x00000007
        /*0368*/ 	.word	0x00000000
        /*036c*/ 	.short	0x010a
        /*036e*/ 	.byte	0x3f
	.zero		1


	//   ....[46]....
        /*0370*/ 	.word	0x000085a0
        /*0374*/ 	.word	0x00000006
        /*0378*/ 	.word	0x00000000
        /*037c*/ 	.short	0x010a
        /*037e*/ 	.byte	0x3f
	.zero		1


	//   ....[47]....
        /*0380*/ 	.word	0x000085f0
        /*0384*/ 	.word	0x00000007
        /*0388*/ 	.word	0x00000000
        /*038c*/ 	.short	0x010a
        /*038e*/ 	.byte	0x3f
	.zero		1


	//   ....[48]....
        /*0390*/ 	.word	0x00008640
        /*0394*/ 	.word	0x00000006
        /*0398*/ 	.word	0x00000000
        /*039c*/ 	.short	0x010a
        /*039e*/ 	.byte	0x3f
	.zero		1


	//   ....[49]....
        /*03a0*/ 	.word	0x00008690
        /*03a4*/ 	.word	0x00000007
        /*03a8*/ 	.word	0x00000000
        /*03ac*/ 	.short	0x010a
        /*03ae*/ 	.byte	0x3f
	.zero		1


	//   ....[50]....
        /*03b0*/ 	.word	0x000086e0
        /*03b4*/ 	.word	0x00000006
        /*03b8*/ 	.word	0x00000000
        /*03bc*/ 	.short	0x010a
        /*03be*/ 	.byte	0x3f
	.zero		1


	//   ....[51]....
        /*03c0*/ 	.word	0x00008730
        /*03c4*/ 	.word	0x00000007
        /*03c8*/ 	.word	0x00000000
        /*03cc*/ 	.short	0x010a
        /*03ce*/ 	.byte	0x3f
	.zero		1


	//----- nvinfo : EIATTR_NUM_MBARRIERS
	.align		4
.L_36:
        /*03d0*/ 	.byte	0x03, 0x38
        /*03d2*/ 	.short	0x0014


	//----- nvinfo : EIATTR_EXIT_INSTR_OFFSETS
	.align		4
        /*03d4*/ 	.byte	0x04, 0x1c
        /*03d6*/ 	.short	(.L_38 - .L_37)


	//   ....[0]....
.L_37:
        /*03d8*/ 	.word	0x000006b0


	//   ....[1]....
        /*03dc*/ 	.word	0x00000f70


	//   ....[2]....
        /*03e0*/ 	.word	0x00006620


	//   ....[3]....
        /*03e4*/ 	.word	0x00006c40


	//   ....[4]....
        /*03e8*/ 	.word	0x00008240


	//----- nvinfo : EIATTR_MAX_THREADS
	.align		4
.L_38:
        /*03ec*/ 	.byte	0x04, 0x05
        /*03ee*/ 	.short	(.L_40 - .L_39)
.L_39:
        /*03f0*/ 	.word	0x00000180
        /*03f4*/ 	.word	0x00000001
        /*03f8*/ 	.word	0x00000001


	//----- nvinfo : EIATTR_CRS_STACK_SIZE
	.align		4
.L_40:
        /*03fc*/ 	.byte	0x04, 0x1e
        /*03fe*/ 	.short	(.L_42 - .L_41)
.L_41:
        /*0400*/ 	.word	0x00000000


	//----- nvinfo : EIATTR_CBANK_PARAM_SIZE
	.align		4
.L_42:
        /*0404*/ 	.byte	0x03, 0x19
        /*0406*/ 	.short	0x0470


	//----- nvinfo : EIATTR_PARAM_CBANK
	.align		4
        /*0408*/ 	.byte	0x04, 0x0a
        /*040a*/ 	.short	(.L_44 - .L_43)
	.align		4
.L_43:
        /*040c*/ 	.word	index@(.nv.constant0._ZN7cutlass13device_kernelINS_4gemm6kernel13GemmUniversalIN4cute5tupleIJiiiiEEENS1_10collective13CollectiveMmaINS1_39MainloopSm90TmaGmmaRmemAWarpSpecializedILi9ENS5_IJNS4_1CILi1EEESB_SB_EEENS1_35KernelTmaWarpSpecializedCooperativeEEENS5_IJNSA_ILi128EEENSA_ILi64EEESF_EEENS_12float_e5m2_tENS5_IJlSB_lEEENS_12float_e4m3_tENS5_IJSB_llEEENS4_8TiledMMAINS4_8MMA_AtomIJNS4_4SM904GMMA30MMA_64x64x32_F32E4M3E5M2_RS_TNILNSP_7ScaleInE1ELSR_1EEEEEENS4_6LayoutINS5_IJNSA_ILi2EEESB_SB_EEENS5_IJSB_NSA_ILi0EEESX_EEEEENS5_IJNS4_10UnderscoreES10_S10_EEEEENS4_13SM90_TMA_LOADENS4_14ComposedLayoutINS4_7SwizzleILi3ELi4ELi3EEENS4_18smem_ptr_flag_bitsILi8EEENSU_INS5_IJNSA_ILi8EEESF_EEENS5_IJSF_SB_EEEEEEEvNS4_8identityES13_NS14_INS15_ILi2ELi4ELi3EEES18_NSU_INS5_IJSG_S19_EEENS5_IJSB_SG_EEEEEEENS4_9Copy_AtomIJNS4_39AutoVectorizingCopyWithAssumedAlignmentILi128EEESK_EEES1E_EENS_8epilogue10collective6detail29Sm90TmaWarpSpecializedAdapterINS1Q_15DefaultEpilogueISI_SJ_SJ_NS1P_6thread17LinearCombinationISI_Li1EffLNS1U_9ScaleType4KindE0ELNS_15FloatRoundStyleE2ESI_EENS1_15EpilogueDefaultEEEEEvvEEEEvNT_6ParamsE)
        /*0410*/ 	.short	0x0210
        /*0412*/ 	.short	0x0470


	//----- nvinfo : EIATTR_SW_WAR
	.align		4
.L_44:
        /*0414*/ 	.byte	0x04, 0x36
        /*0416*/ 	.short	(.L_46 - .L_45)
.L_45:
        /*0418*/ 	.word	0x00000008
.L_46:


//--------------------- .nv.callgraph             --------------------------
	.section	.nv.callgraph,"",@"SHT_CUDA_CALLGRAPH"
	.align	4
	.sectionentsize	8
	.align		4
        /*0000*/ 	.word	0x00000000
	.align		4
        /*0004*/ 	.word	0xffffffff
	.align		4
        /*0008*/ 	.word	index@(_ZN7cutlass13device_kernelINS_4gemm6kernel13GemmUniversalIN4cute5tupleIJiiiiEEENS1_10collective13CollectiveMmaINS1_39MainloopSm90TmaGmmaRmemAWarpSpecializedILi9ENS5_IJNS4_1CILi1EEESB_SB_EEENS1_35KernelTmaWarpSpecializedCooperativeEEENS5_IJNSA_ILi128EEENSA_ILi64EEESF_EEENS_12float_e5m2_tENS5_IJlSB_lEEENS_12float_e4m3_tENS5_IJSB_llEEENS4_8TiledMMAINS4_8MMA_AtomIJNS4_4SM904GMMA30MMA_64x64x32_F32E4M3E5M2_RS_TNILNSP_7ScaleInE1ELSR_1EEEEEENS4_6LayoutINS5_IJNSA_ILi2EEESB_SB_EEENS5_IJSB_NSA_ILi0EEESX_EEEEENS5_IJNS4_10UnderscoreES10_S10_EEEEENS4_13SM90_TMA_LOADENS4_14ComposedLayoutINS4_7SwizzleILi3ELi4ELi3EEENS4_18smem_ptr_flag_bitsILi8EEENSU_INS5_IJNSA_ILi8EEESF_EEENS5_IJSF_SB_EEEEEEEvNS4_8identityES13_NS14_INS15_ILi2ELi4ELi3EEES18_NSU_INS5_IJSG_S19_EEENS5_IJSB_SG_EEEEEEENS4_9Copy_AtomIJNS4_39AutoVectorizingCopyWithAssumedAlignmentILi128EEESK_EEES1E_EENS_8epilogue10collective6detail29Sm90TmaWarpSpecializedAdapterINS1Q_15DefaultEpilogueISI_SJ_SJ_NS1P_6thread17LinearCombinationISI_Li1EffLNS1U_9ScaleType4KindE0ELNS_15FloatRoundStyleE2ESI_EENS1_15EpilogueDefaultEEEEEvvEEEEvNT_6ParamsE)
	.align		4
        /*000c*/ 	.word	index@(__assertfail)
	.align		4
        /*0010*/ 	.word	0x00000000
	.align		4
        /*0014*/ 	.word	0xfffffffe
	.align		4
        /*0018*/ 	.word	0x00000000
	.align		4
        /*001c*/ 	.word	0xfffffffd
	.align		4
        /*0020*/ 	.word	0x00000000
	.align		4
        /*0024*/ 	.word	0xfffffffc


//--------------------- .nv.constant4             --------------------------
	.section	.nv.constant4,"a",@progbits
	.align	8
	.align		8
.nv.constant4:
        /*0000*/ 	.dword	__assertfail
	.align		8
        /*0008*/ 	.dword	__unnamed_1
	.align		8
        /*0010*/ 	.dword	__unnamed_2
	.align		8
        /*0018*/ 	.dword	_ZN40_INTERNAL_9d89c798_4_k_cu_e8a173ca_231734cuda3std3__45__cpo5beginE
	.align		8
        /*0020*/ 	.dword	_ZN40_INTERNAL_9d89c798_4_k_cu_e8a173ca_231734cuda3std3__45__cpo3endE
	.align		8
        /*0028*/ 	.dword	_ZN40_INTERNAL_9d89c798_4_k_cu_e8a173ca_231734cuda3std3__45__cpo6cbeginE
	.align		8
        /*0030*/ 	.dword	_ZN40_INTERNAL_9d89c798_4_k_cu_e8a173ca_231734cuda3std3__45__cpo4cendE
	.align		8
        /*0038*/ 	.dword	_ZN40_INTERNAL_9d89c798_4_k_cu_e8a173ca_231734cuda3std3__442_GLOBAL__N__9d89c798_4_k_cu_e8a173ca_231736ignoreE
	.align		8
        /*0040*/ 	.dword	_ZN40_INTERNAL_9d89c798_4_k_cu_e8a173ca_231734cuda3std3__419piecewise_constructE
	.align		8
        /*0048*/ 	.dword	_ZN40_INTERNAL_9d89c798_4_k_cu_e8a173ca_231734cuda3std3__48in_placeE
	.align		8
        /*0050*/ 	.dword	_ZN40_INTERNAL_9d89c798_4_k_cu_e8a173ca_231734cuda3std6ranges3__45__cpo4swapE
	.align		8
        /*0058*/ 	.dword	_ZN40_INTERNAL_9d89c798_4_k_cu_e8a173ca_231734cuda3std6ranges3__45__cpo9iter_moveE
	.align		8
        /*0060*/ 	.dword	_ZN40_INTERNAL_9d89c798_4_k_cu_e8a173ca_231734cute7productE
	.align		8
        /*0068*/ 	.dword	_ZN40_INTERNAL_9d89c798_4_k_cu_e8a173ca_231734cute1_E
	.align		8
        /*0070*/ 	.dword	$str$24
	.align		8
        /*0078*/ 	.dword	$str$25


//--------------------- .text._ZN7cutlass13device_kernelINS_4gemm6kernel13GemmUniversalIN4cute5tupleIJiiiiEEENS1_10collective13CollectiveMmaINS1_39MainloopSm90TmaGmmaRmemAWarpSpecializedILi9ENS5_IJNS4_1CILi1EEESB_SB_EEENS1_35KernelTmaWarpSpecializedCooperativeEEENS5_IJNSA_ILi128EEENSA_ILi64EEESF_EEENS_12float_e5m2_tENS5_IJlSB_lEEENS_12float_e4m3_tENS5_IJSB_llEEENS4_8TiledMMAINS4_8MMA_AtomIJNS4_4SM904GMMA30MMA_64x64x32_F32E4M3E5M2_RS_TNILNSP_7ScaleInE1ELSR_1EEEEEENS4_6LayoutINS5_IJNSA_ILi2EEESB_SB_EEENS5_IJSB_NSA_ILi0EEESX_EEEEENS5_IJNS4_10UnderscoreES10_S10_EEEEENS4_13SM90_TMA_LOADENS4_14ComposedLayoutINS4_7SwizzleILi3ELi4ELi3EEENS4_18smem_ptr_flag_bitsILi8EEENSU_INS5_IJNSA_ILi8EEESF_EEENS5_IJSF_SB_EEEEEEEvNS4_8identityES13_NS14_INS15_ILi2ELi4ELi3EEES18_NSU_INS5_IJSG_S19_EEENS5_IJSB_SG_EEEEEEENS4_9Copy_AtomIJNS4_39AutoVectorizingCopyWithAssumedAlignmentILi128EEESK_EEES1E_EENS_8epilogue10collective6detail29Sm90TmaWarpSpecializedAdapterINS1Q_15DefaultEpilogueISI_SJ_SJ_NS1P_6thread17LinearCombinationISI_Li1EffLNS1U_9ScaleType4KindE0ELNS_15FloatRoundStyleE2ESI_EENS1_15EpilogueDefaultEEEEEvvEEEEvNT_6ParamsE --------------------------
	.section	.text._ZN7cutlass13device_kernelINS_4gemm6kernel13GemmUniversalIN4cute5tupleIJiiiiEEENS1_10collective13CollectiveMmaINS1_39MainloopSm90TmaGmmaRmemAWarpSpecializedILi9ENS5_IJNS4_1CILi1EEESB_SB_EEENS1_35KernelTmaWarpSpecializedCooperativeEEENS5_IJNSA_ILi128EEENSA_ILi64EEESF_EEENS_12float_e5m2_tENS5_IJlSB_lEEENS_12float_e4m3_tENS5_IJSB_llEEENS4_8TiledMMAINS4_8MMA_AtomIJNS4_4SM904GMMA30MMA_64x64x32_F32E4M3E5M2_RS_TNILNSP_7ScaleInE1ELSR_1EEEEEENS4_6LayoutINS5_IJNSA_ILi2EEESB_SB_EEENS5_IJSB_NSA_ILi0EEESX_EEEEENS5_IJNS4_10UnderscoreES10_S10_EEEEENS4_13SM90_TMA_LOADENS4_14ComposedLayoutINS4_7SwizzleILi3ELi4ELi3EEENS4_18smem_ptr_flag_bitsILi8EEENSU_INS5_IJNSA_ILi8EEESF_EEENS5_IJSF_SB_EEEEEEEvNS4_8identityES13_NS14_INS15_ILi2ELi4ELi3EEES18_NSU_INS5_IJSG_S19_EEENS5_IJSB_SG_EEEEEEENS4_9Copy_AtomIJNS4_39AutoVectorizingCopyWithAssumedAlignmentILi128EEESK_EEES1E_EENS_8epilogue10collective6detail29Sm90TmaWarpSpecializedAdapterINS1Q_15DefaultEpilogueISI_SJ_SJ_NS1P_6thread17LinearCombinationISI_Li1EffLNS1U_9ScaleType4KindE0ELNS_15FloatRoundStyleE2ESI_EENS1_15EpilogueDefaultEEEEEvvEEEEvNT_6ParamsE,"ax",@progbits
	.align	128
.text._ZN7cutlass13device_kernelINS_4gemm6kernel13GemmUniversalIN4cute5tupleIJiiiiEEENS1_10collective13CollectiveMmaINS1_39MainloopSm90TmaGmmaRmemAWarpSpecializedILi9ENS5_IJNS4_1CILi1EEESB_SB_EEENS1_35KernelTmaWarpSpecializedCooperativeEEENS5_IJNSA_ILi128EEENSA_ILi64EEESF_EEENS_12float_e5m2_tENS5_IJlSB_lEEENS_12float_e4m3_tENS5_IJSB_llEEENS4_8TiledMMAINS4_8MMA_AtomIJNS4_4SM904GMMA30MMA_64x64x32_F32E4M3E5M2_RS_TNILNSP_7ScaleInE1ELSR_1EEEEEENS4_6LayoutINS5_IJNSA_ILi2EEESB_SB_EEENS5_IJSB_NSA_ILi0EEESX_EEEEENS5_IJNS4_10UnderscoreES10_S10_EEEEENS4_13SM90_TMA_LOADENS4_14ComposedLayoutINS4_7SwizzleILi3ELi4ELi3EEENS4_18smem_ptr_flag_bitsILi8EEENSU_INS5_IJNSA_ILi8EEESF_EEENS5_IJSF_SB_EEEEEEEvNS4_8identityES13_NS14_INS15_ILi2ELi4ELi3EEES18_NSU_INS5_IJSG_S19_EEENS5_IJSB_SG_EEEEEEENS4_9Copy_AtomIJNS4_39AutoVectorizingCopyWithAssumedAlignmentILi128EEESK_EEES1E_EENS_8epilogue10collective6detail29Sm90TmaWarpSpecializedAdapterINS1Q_15DefaultEpilogueISI_SJ_SJ_NS1P_6thread17LinearCombinationISI_Li1EffLNS1U_9ScaleType4KindE0ELNS_15FloatRoundStyleE2ESI_EENS1_15EpilogueDefaultEEEEEvvEEEEvNT_6ParamsE:
        .type           _ZN7cutlass13device_kernelINS_4gemm6kernel13GemmUniversalIN4cute5tupleIJiiiiEEENS1_10collective13CollectiveMmaINS1_39MainloopSm90TmaGmmaRmemAWarpSpecializedILi9ENS5_IJNS4_1CILi1EEESB_SB_EEENS1_35KernelTmaWarpSpecializedCooperativeEEENS5_IJNSA_ILi128EEENSA_ILi64EEESF_EEENS_12float_e5m2_tENS5_IJlSB_lEEENS_12float_e4m3_tENS5_IJSB_llEEENS4_8TiledMMAINS4_8MMA_AtomIJNS4_4SM904GMMA30MMA_64x64x32_F32E4M3E5M2_RS_TNILNSP_7ScaleInE1ELSR_1EEEEEENS4_6LayoutINS5_IJNSA_ILi2EEESB_SB_EEENS5_IJSB_NSA_ILi0EEESX_EEEEENS5_IJNS4_10UnderscoreES10_S10_EEEEENS4_13SM90_TMA_LOADENS4_14ComposedLayoutINS4_7SwizzleILi3ELi4ELi3EEENS4_18smem_ptr_flag_bitsILi8EEENSU_INS5_IJNSA_ILi8EEESF_EEENS5_IJSF_SB_EEEEEEEvNS4_8identityES13_NS14_INS15_ILi2ELi4ELi3EEES18_NSU_INS5_IJSG_S19_EEENS5_IJSB_SG_EEEEEEENS4_9Copy_AtomIJNS4_39AutoVectorizingCopyWithAssumedAlignmentILi128EEESK_EEES1E_EENS_8epilogue10collective6detail29Sm90TmaWarpSpecializedAdapterINS1Q_15DefaultEpilogueISI_SJ_SJ_NS1P_6thread17LinearCombinationISI_Li1EffLNS1U_9ScaleType4KindE0ELNS_15FloatRoundStyleE2ESI_EENS1_15EpilogueDefaultEEEEEvvEEEEvNT_6ParamsE,@function
        .size           _ZN7cutlass13device_kernelINS_4gemm6kernel13GemmUniversalIN4cute5tupleIJiiiiEEENS1_10collective13CollectiveMmaINS1_39MainloopSm90TmaGmmaRmemAWarpSpecializedILi9ENS5_IJNS4_1CILi1EEESB_SB_EEENS1_35KernelTmaWarpSpecializedCooperativeEEENS5_IJNSA_ILi128EEENSA_ILi64EEESF_EEENS_12float_e5m2_tENS5_IJlSB_lEEENS_12float_e4m3_tENS5_IJSB_llEEENS4_8TiledMMAINS4_8MMA_AtomIJNS4_4SM904GMMA30MMA_64x64x32_F32E4M3E5M2_RS_TNILNSP_7ScaleInE1ELSR_1EEEEEENS4_6LayoutINS5_IJNSA_ILi2EEESB_SB_EEENS5_IJSB_NSA_ILi0EEESX_EEEEENS5_IJNS4_10UnderscoreES10_S10_EEEEENS4_13SM90_TMA_LOADENS4_14ComposedLayoutINS4_7SwizzleILi3ELi4ELi3EEENS4_18smem_ptr_flag_bitsILi8EEENSU_INS5_IJNSA_ILi8EEESF_EEENS5_IJSF_SB_EEEEEEEvNS4_8identityES13_NS14_INS15_ILi2ELi4ELi3EEES18_NSU_INS5_IJSG_S19_EEENS5_IJSB_SG_EEEEEEENS4_9Copy_AtomIJNS4_39AutoVectorizingCopyWithAssumedAlignmentILi128EEESK_EEES1E_EENS_8epilogue10collective6detail29Sm90TmaWarpSpecializedAdapterINS1Q_15DefaultEpilogueISI_SJ_SJ_NS1P_6thread17LinearCombinationISI_Li1EffLNS1U_9ScaleType4KindE0ELNS_15FloatRoundStyleE2ESI_EENS1_15EpilogueDefaultEEEEEvvEEEEvNT_6ParamsE,(.L_x_160 - _ZN7cutlass13device_kernelINS_4gemm6kernel13GemmUniversalIN4cute5tupleIJiiiiEEENS1_10collective13CollectiveMmaINS1_39MainloopSm90TmaGmmaRmemAWarpSpecializedILi9ENS5_IJNS4_1CILi1EEESB_SB_EEENS1_35KernelTmaWarpSpecializedCooperativeEEENS5_IJNSA_ILi128EEENSA_ILi64EEESF_EEENS_12float_e5m2_tENS5_IJlSB_lEEENS_12float_e4m3_tENS5_IJSB_llEEENS4_8TiledMMAINS4_8MMA_AtomIJNS4_4SM904GMMA30MMA_64x64x32_F32E4M3E5M2_RS_TNILNSP_7ScaleInE1ELSR_1EEEEEENS4_6LayoutINS5_IJNSA_ILi2EEESB_SB_EEENS5_IJSB_NSA_ILi0EEESX_EEEEENS5_IJNS4_10UnderscoreES10_S10_EEEEENS4_13SM90_TMA_LOADENS4_14ComposedLayoutINS4_7SwizzleILi3ELi4ELi3EEENS4_18smem_ptr_flag_bitsILi8EEENSU_INS5_IJNSA_ILi8EEESF_EEENS5_IJSF_SB_EEEEEEEvNS4_8identityES13_NS14_INS15_ILi2ELi4ELi3EEES18_NSU_INS5_IJSG_S19_EEENS5_IJSB_SG_EEEEEEENS4_9Copy_AtomIJNS4_39AutoVectorizingCopyWithAssumedAlignmentILi128EEESK_EEES1E_EENS_8epilogue10collective6detail29Sm90TmaWarpSpecializedAdapterINS1Q_15DefaultEpilogueISI_SJ_SJ_NS1P_6thread17LinearCombinationISI_Li1EffLNS1U_9ScaleType4KindE0ELNS_15FloatRoundStyleE2ESI_EENS1_15EpilogueDefaultEEEEEvvEEEEvNT_6ParamsE)
        .other          _ZN7cutlass13device_kernelINS_4gemm6kernel13GemmUniversalIN4cute5tupleIJiiiiEEENS1_10collective13CollectiveMmaINS1_39MainloopSm90TmaGmmaRmemAWarpSpecializedILi9ENS5_IJNS4_1CILi1EEESB_SB_EEENS1_35KernelTmaWarpSpecializedCooperativeEEENS5_IJNSA_ILi128EEENSA_ILi64EEESF_EEENS_12float_e5m2_tENS5_IJlSB_lEEENS_12float_e4m3_tENS5_IJSB_llEEENS4_8TiledMMAINS4_8MMA_AtomIJNS4_4SM904GMMA30MMA_64x64x32_F32E4M3E5M2_RS_TNILNSP_7ScaleInE1ELSR_1EEEEEENS4_6LayoutINS5_IJNSA_ILi2EEESB_SB_EEENS5_IJSB_NSA_ILi0EEESX_EEEEENS5_IJNS4_10UnderscoreES10_S10_EEEEENS4_13SM90_TMA_LOADENS4_14ComposedLayoutINS4_7SwizzleILi3ELi4ELi3EEENS4_18smem_ptr_flag_bitsILi8EEENSU_INS5_IJNSA_ILi8EEESF_EEENS5_IJSF_SB_EEEEEEEvNS4_8identityES13_NS14_INS15_ILi2ELi4ELi3EEES18_NSU_INS5_IJSG_S19_EEENS5_IJSB_SG_EEEEEEENS4_9Copy_AtomIJNS4_39AutoVectorizingCopyWithAssumedAlignmentILi128EEESK_EEES1E_EENS_8epilogue10collective6detail29Sm90TmaWarpSpecializedAdapterINS1Q_15DefaultEpilogueISI_SJ_SJ_NS1P_6thread17LinearCombinationISI_Li1EffLNS1U_9ScaleType4KindE0ELNS_15FloatRoundStyleE2ESI_EENS1_15EpilogueDefaultEEEEEvvEEEEvNT_6ParamsE,@"STO_CUDA_ENTRY STV_DEFAULT"
_ZN7cutlass13device_kernelINS_4gemm6kernel13GemmUniversalIN4cute5tupleIJiiiiEEENS1_10collective13CollectiveMmaINS1_39MainloopSm90TmaGmmaRmemAWarpSpecializedILi9ENS5_IJNS4_1CILi1EEESB_SB_EEENS1_35KernelTmaWarpSpecializedCooperativeEEENS5_IJNSA_ILi128EEENSA_ILi64EEESF_EEENS_12float_e5m2_tENS5_IJlSB_lEEENS_12float_e4m3_tENS5_IJSB_llEEENS4_8TiledMMAINS4_8MMA_AtomIJNS4_4SM904GMMA30MMA_64x64x32_F32E4M3E5M2_RS_TNILNSP_7ScaleInE1ELSR_1EEEEEENS4_6LayoutINS5_IJNSA_ILi2EEESB_SB_EEENS5_IJSB_NSA_ILi0EEESX_EEEEENS5_IJNS4_10UnderscoreES10_S10_EEEEENS4_13SM90_TMA_LOADENS4_14ComposedLayoutINS4_7SwizzleILi3ELi4ELi3EEENS4_18smem_ptr_flag_bitsILi8EEENSU_INS5_IJNSA_ILi8EEESF_EEENS5_IJSF_SB_EEEEEEEvNS4_8identityES13_NS14_INS15_ILi2ELi4ELi3EEES18_NSU_INS5_IJSG_S19_EEENS5_IJSB_SG_EEEEEEENS4_9Copy_AtomIJNS4_39AutoVectorizingCopyWithAssumedAlignmentILi128EEESK_EEES1E_EENS_8epilogue10collective6detail29Sm90TmaWarpSpecializedAdapterINS1Q_15DefaultEpilogueISI_SJ_SJ_NS1P_6thread17LinearCombinationISI_Li1EffLNS1U_9ScaleType4KindE0ELNS_15FloatRoundStyleE2ESI_EENS1_15EpilogueDefaultEEEEEvvEEEEvNT_6ParamsE:
[----:B------:R-:W0:Y:S01]  /*0000*/  LDC R1, c[0x0][0x28] ;  /* 0x00000a00ff017b82 */ /* 0x000e220000000800 */
[----:B------:R-:W1:Y:S01]  /*0010*/  S2R R18, SR_TID.X ;  /* 0x0000000000127919 */ /* 0x000e620000002100 */
[----:B------:R-:W-:Y:S01]  /*0020*/  ELECT P0, URZ, PT ;  /* 0x00000000003f782f */ /* 0x000fe20003800000 */
[----:B------:R-:W-:Y:S01]  /*0030*/  BSSY B0, `(.L_x_0) ;  /* 0x000000f000007945 */ /* 0x000fe20003800000 */
[--C-:B-1----:R-:W-:Y:S02]  /*0040*/  SHF.R.U32.HI R0, RZ, 0x5, R18.reuse ;  /* 0x00000005ff007819 */ /* 0x102fe40000011612 */
[----:B------:R-:W-:-:S03]  /*0050*/  SHF.R.U32.HI R2, RZ, 0x7, R18 ;  /* 0x00000007ff027819 */ /* 0x000fc60000011612 */
[----:B------:R-:W1:Y:S04]  /*0060*/  SHFL.IDX PT, R5, R0, RZ, 0x1f ;  /* 0x00001fff00057589 */ /* 0x000e6800000e0000 */
[----:B------:R2:W3:Y:S01]  /*0070*/  SHFL.IDX PT, R8, R2, RZ, 0x1f ;  /* 0x00001fff02087589 */ /* 0x0004e200000e0000 */
[----:B-1----:R-:W-:-:S13]  /*0080*/  ISETP.NE.OR P0, PT, R5, RZ, !P0 ;  /* 0x000000ff0500720c */ /* 0x002fda0004705670 */
[----:B0-23--:R-:W-:Y:S05]  /*0090*/  @P0 BRA `(.L_x_1) ;  /* 0x0000000000200947 */ /* 0x00dfea0003800000 */
[----:B------:R-:W-:Y:S02]  /*00a0*/  ULDC.64 UR4, c[0x0][0x198] ;  /* 0x0000660000047ab9 */ /* 0x000fe40000000a00 */
[----:B------:R-:W-:Y:S02]  /*00b0*/  UIADD3 UR6, UP0, UR4, 0xf0, URZ ;  /* 0x000000f004067890 */ /* 0x000fe4000ff1e03f */
[----:B------:R-:W-:Y:S02]  /*00c0*/  UIADD3 UR4, UP1, UR4, 0x1f0, URZ ;  /* 0x000001f004047890 */ /* 0x000fe4000ff3e03f */
[----:B------:R-:W-:Y:S02]  /*00d0*/  UIADD3.X UR7, URZ, UR5, URZ, UP0, !UPT ;  /* 0x000000053f077290 */ /* 0x000fe400087fe43f */
[----:B------:R-:W-:-:S07]  /*00e0*/  UIADD3.X UR5, URZ, UR5, URZ, UP1, !UPT ;  /* 0x000000053f057290 */ /* 0x000fce0008ffe43f */
[----:B------:R0:W-:Y:S02]  /*00f0*/  UTMACCTL.PF [UR6] ;  /* 0x00000000060079b9 */ /* 0x0001e40008040000 */
[----:B------:R0:W-:Y:S02]  /*0100*/  UTMACCTL.PF [UR4] ;  /* 0x00000000040079b9 */ /* 0x0001e40008040000 */
[----:B0-----:R-:W-:Y:S01]  /*0110*/  NOP ;  /* 0x0000000000007918 */ /* 0x001fe20000000000 */
.L_x_1:
[----:B------:R-:W-:Y:S05]  /*0120*/  BSYNC B0 ;  /* 0x0000000000007941 */ /* 0x000fea0003800000 */
.L_x_0:
[----:B------:R-:W0:Y:S02]  /*0130*/  SHFL.IDX PT, R2, R0, RZ, 0x1f ;  /* 0x00001fff00027589 */ /* 0x000e2400000e0000 */
[----:B0-----:R-:W-:-:S13]  /*0140*/  ISETP.NE.AND P0, PT, R2, RZ, PT ;  /* 0x000000ff0200720c */ /* 0x001fda0003f05270 */
[----:B------:R-:W-:Y:S05]  /*0150*/  @P0 BRA `(.L_x_2) ;  /* 0x00000000008c0947 */ /* 0x000fea0003800000 */
[----:B------:R-:W-:Y:S01]  /*0160*/  ELECT P0, URZ, PT ;  /* 0x00000000003f782f */ /* 0x000fe20003800000 */
[----:B------:R-:W-:-:S12]  /*0170*/  BSSY B0, `(.L_x_2) ;  /* 0x0000021000007945 */ /* 0x000fd80003800000 */
[----:B------:R-:W-:Y:S05]  /*0180*/  @!P0 BRA `(.L_x_3) ;  /* 0x00000000007c8947 */ /* 0x000fea0003800000 */
[----:B------:R-:W0:Y:S01]  /*0190*/  S2UR UR8, SR_CgaCtaId ;  /* 0x00000000000879c3 */ /* 0x000e220000008800 */
[----:B------:R-:W-:Y:S01]  /*01a0*/  UMOV UR4, 0x400 ;  /* 0x0000040000047882 */ /* 0x000fe20000000000 */
[----:B------:R-:W-:Y:S01]  /*01b0*/  UMOV UR5, 0x1 ;  /* 0x0000000100057882 */ /* 0x000fe20000000000 */
[----:B------:R-:W-:Y:S02]  /*01c0*/  UMOV UR6, 0x100 ;  /* 0x0000010000067882 */ /* 0x000fe40000000000 */
[----:B------:R-:W-:-:S04]  /*01d0*/  UIADD3 UR6, -UR6, 0x100000, URZ ;  /* 0x0010000006067890 */ /* 0x000fc8000fffe13f */
[----:B------:R-:W-:Y:S02]  /*01e0*/  USHF.L.U32 UR7, UR6, 0xb, URZ ;  /* 0x0000000b06077899 */ /* 0x000fe4000800063f */
[----:B------:R-:W-:Y:S02]  /*01f0*/  USHF.L.U32 UR6, UR6, 0x1, URZ ;  /* 0x0000000106067899 */ /* 0x000fe4000800063f */
[----:B0-----:R-:W-:Y:S02]  /*0200*/  ULEA UR8, UR8, UR4, 0x18 ;  /* 0x0000000408087291 */ /* 0x001fe4000f8ec03f */
[----:B------:R-:W-:-:S04]  /*0210*/  UIADD3 UR4, -UR5, 0x100000, URZ ;  /* 0x0010000005047890 */ /* 0x000fc8000fffe13f */
[----:B------:R-:W-:Y:S02]  /*0220*/  USHF.L.U32 UR5, UR4, 0xb, URZ ;  /* 0x0000000b04057899 */ /* 0x000fe4000800063f */
[----:B------:R-:W-:Y:S01]  /*0230*/  USHF.L.U32 UR4, UR4, 0x1, URZ ;  /* 0x0000000104047899 */ /* 0x000fe2000800063f */
[----:B------:R-:W0:Y:S11]  /*0240*/  FENCE.VIEW.ASYNC.S ;  /* 0x00000000000073c6 */ /* 0x000e360000000000 */
[----:B0-----:R0:W1:Y:S01]  /*0250*/  SYNCS.EXCH.64 URZ, [UR8], UR4 ;  /* 0x00000004083f75b2 */ /* 0x0010620008000100 */
[----:B------:R0:W2:Y:S01]  /*0260*/  SYNCS.EXCH.64 URZ, [UR8+0x48], UR6 ;  /* 0x00004806083f75b2 */ /* 0x0000a20008000100 */
[----:B------:R0:W3:Y:S01]  /*0270*/  SYNCS.EXCH.64 URZ, [UR8+0x8], UR4 ;  /* 0x00000804083f75b2 */ /* 0x0000e20008000100 */
[----:B------:R0:W4:Y:S01]  /*0280*/  SYNCS.EXCH.64 URZ, [UR8+0x50], UR6 ;  /* 0x00005006083f75b2 */ /* 0x0001220008000100 */
[----:B------:R0:W0:Y:S01]  /*0290*/  SYNCS.EXCH.64 URZ, [UR8+0x10], UR4 ;  /* 0x00001004083f75b2 */ /* 0x0000220008000100 */
        /* <DEDUP_REMOVED lines=13> */
[----:B------:R-:W-:Y:S01]  /*0370*/  NOP ;  /* 0x0000000000007918 */ /* 0x000fe20000000000 */
.L_x_3:
[----:B0-----:R-:W-:Y:S05]  /*0380*/  BSYNC B0 ;  /* 0x0000000000007941 */ /* 0x001fea0003800000 */
.L_x_2:
[----:B------:R-:W0:Y:S01]  /*0390*/  SHFL.IDX PT, R0, R0, RZ, 0x1f ;  /* 0x00001fff00007589 */ /* 0x000e2200000e0000 */
[----:B------:R-:W-:Y:S01]  /*03a0*/  ELECT P0, URZ, PT ;  /* 0x00000000003f782f */ /* 0x000fe20003800000 */
[----:B------:R-:W5:Y:S01]  /*03b0*/  LDC R2, c[0x0][0x65c] ;  /* 0x00019700ff027b82 */ /* 0x000f620000000800 */
[----:B------:R-:W-:Y:S01]  /*03c0*/  SHF.R.S32.HI R6, RZ, 0x1f, R5 ;  /* 0x0000001fff067819 */ /* 0x000fe20000011405 */
[----:B------:R-:W1:Y:S01]  /*03d0*/  S2R R3, SR_CTAID.Y ;  /* 0x0000000000037919 */ /* 0x000e620000002600 */
[----:B------:R-:W-:Y:S01]  /*03e0*/  UMOV UR4, 0x20 ;  /* 0x0000002000047882 */ /* 0x000fe20000000000 */
[----:B------:R-:W-:Y:S01]  /*03f0*/  ISETP.NE.AND P2, PT, R8, RZ, PT ;  /* 0x000000ff0800720c */ /* 0x000fe20003f45270 */
[----:B------:R-:W-:Y:S01]  /*0400*/  NOP ;  /* 0x0000000000007918 */ /* 0x000fe20000000000 */
[----:B------:R-:W2:Y:S01]  /*0410*/  S2R R4, SR_CTAID.X ;  /* 0x0000000000047919 */ /* 0x000ea20000002500 */
[----:B------:R-:W-:Y:S01]  /*0420*/  LEA.HI R6, R6, R5, RZ, 0x2 ;  /* 0x0000000506067211 */ /* 0x000fe200078f10ff */
[----:B------:R-:W-:Y:S01]  /*0430*/  NOP ;  /* 0x0000000000007918 */ /* 0x000fe20000000000 */
[----:B0-----:R-:W-:-:S02]  /*0440*/  ISETP.NE.OR P0, PT, R0, RZ, !P0 ;  /* 0x000000ff0000720c */ /* 0x001fc40004705670 */
[----:B-----5:R-:W-:-:S04]  /*0450*/  ISETP.NE.AND P3, PT, R2, 0x1, PT ;  /* 0x000000010200780c */ /* 0x020fc80003f65270 */
[----:B------:R-:W-:Y:S02]  /*0460*/  P2R R0, PR, RZ, 0x8 ;  /* 0x00000008ff007803 */ /* 0x000fe40000000000 */
[----:B------:R-:W-:-:S05]  /*0470*/  LOP3.LUT R0, R6, 0xfffffffc, RZ, 0xc0, !PT ;  /* 0xfffffffc06007812 */ /* 0x000fca00078ec0ff */
[----:B------:R-:W-:Y:S01]  /*0480*/  VOTEU.ALL UP0, P0 ;  /* 0x00000000003f7886 */ /* 0x000fe20000000000 */
[----:B------:R-:W-:Y:S01]  /*0490*/  IMAD.IADD R0, R5, 0x1, -R0 ;  /* 0x0000000105007824 */ /* 0x000fe200078e0a00 */
[----:B------:R-:W2:Y:S01]  /*04a0*/  @P3 LDC R17, c[0x0][0x10] ;  /* 0x00000400ff113b82 */ /* 0x000ea20000000800 */
[----:B------:R-:W-:Y:S01]  /*04b0*/  VOTEU.ALL UP1, P0 ;  /* 0x00000000003f7886 */ /* 0x000fe20000020000 */
[----:B-1----:R-:W-:Y:S01]  /*04c0*/  @P3 IMAD.MOV.U32 R6, RZ, RZ, R3 ;  /* 0x000000ffff063224 */ /* 0x002fe200078e0003 */
[----:B------:R-:W-:Y:S01]  /*04d0*/  @!UP0 UMOV UR6, 0x400 ;  /* 0x0000040000068882 */ /* 0x000fe20000000000 */
[----:B------:R-:W-:-:S04]  /*04e0*/  @!UP0 UIADD3 UR4, -UR4, 0x100000, URZ ;  /* 0x0010000004048890 */ /* 0x000fc8000fffe13f */
[----:B------:R-:W-:Y:S02]  /*04f0*/  @!UP0 USHF.L.U32 UR5, UR4, 0xb, URZ ;  /* 0x0000000b04058899 */ /* 0x000fe4000800063f */
[----:B------:R-:W-:Y:S01]  /*0500*/  @!UP0 USHF.L.U32 UR4, UR4, 0x1, URZ ;  /* 0x0000000104048899 */ /* 0x000fe2000800063f */
[----:B------:R-:W-:Y:S02]  /*0510*/  @P3 IMAD.MOV.U32 R7, RZ, RZ, RZ ;  /* 0x000000ffff073224 */ /* 0x000fe400078e00ff */
[----:B------:R-:W-:Y:S01]  /*0520*/  IMAD.MOV.U32 R5, RZ, RZ, RZ ;  /* 0x000000ffff057224 */ /* 0x000fe200078e00ff */
[----:B------:R-:W0:Y:S01]  /*0530*/  @!UP0 S2UR UR7, SR_CgaCtaId ;  /* 0x00000000000789c3 */ /* 0x000e220000008800 */
[----:B------:R-:W-:-:S07]  /*0540*/  @P3 IMAD.MOV.U32 R11, RZ, RZ, RZ ;  /* 0x000000ffff0b3224 */ /* 0x000fce00078e00ff */
[----:B------:R-:W1:Y:S01]  /*0550*/  @!P3 LDC R9, c[0x0][0xc] ;  /* 0x00000300ff09bb82 */ /* 0x000e620000000800 */
[----:B--2---:R-:W-:-:S04]  /*0560*/  @P3 IMAD.WIDE.U32 R16, R4, R17, R6 ;  /* 0x0000001104103225 */ /* 0x004fc800078e0006 */
[----:B------:R-:W-:Y:S01]  /*0570*/  @P3 IMAD.IADD R17, R17, 0x1, R11 ;  /* 0x0000000111113824 */ /* 0x000fe200078e020b */
[----:B0-----:R-:W-:Y:S01]  /*0580*/  @!UP0 ULEA UR6, UR7, UR6, 0x18 ;  /* 0x0000000607068291 */ /* 0x001fe2000f8ec03f */
[----:B------:R-:W-:Y:S01]  /*0590*/  VOTEU.ALL UP0, P0 ;  /* 0x00000000003f7886 */ /* 0x000fe20000000000 */
[----:B------:R-:W-:-:S04]  /*05a0*/  ISETP.NE.AND P0, PT, R0, 0x3, PT ;  /* 0x000000030000780c */ /* 0x000fc80003f05270 */
[----:B------:R-:W-:Y:S01]  /*05b0*/  ISETP.EQ.OR P0, PT, R0, RZ, !P0 ;  /* 0x000000ff0000720c */ /* 0x000fe20004702670 */
[----:B-1----:R-:W-:-:S03]  /*05c0*/  @!P3 IMAD.WIDE.U32 R6, R9, R3, R4 ;  /* 0x000000030906b225 */ /* 0x002fc600078e0004 */
[C---:B------:R-:W-:Y:S01]  /*05d0*/  ISETP.EQ.AND P0, PT, R8.reuse, RZ, P0 ;  /* 0x000000ff0800720c */ /* 0x040fe20000702270 */
[----:B------:R-:W-:Y:S01]  /*05e0*/  VIADD R8, R8, 0xffffffff ;  /* 0xffffffff08087836 */ /* 0x000fe20000000000 */
[----:B------:R-:W0:Y:S02]  /*05f0*/  FENCE.VIEW.ASYNC.S ;  /* 0x00000000000073c6 */ /* 0x000e240000000000 */
[----:B0-----:R0:W3:Y:S01]  /*0600*/  @!UP0 SYNCS.EXCH.64 URZ, [UR6+0xa0], UR4 ;  /* 0x0000a004063f85b2 */ /* 0x0010e20008000100 */
[----:B------:R-:W-:Y:S01]  /*0610*/  @!P3 IMAD.MOV.U32 R16, RZ, RZ, R6 ;  /* 0x000000ffff10b224 */ /* 0x000fe200078e0006 */
[----:B------:R-:W-:Y:S01]  /*0620*/  SEL R19, RZ, 0x1, !P0 ;  /* 0x00000001ff137807 */ /* 0x000fe20004000000 */
[----:B------:R-:W-:Y:S01]  /*0630*/  @!P3 IMAD.MOV.U32 R17, RZ, RZ, R7 ;  /* 0x000000ffff11b224 */ /* 0x000fe200078e0007 */
[----:B------:R-:W-:-:S04]  /*0640*/  ISETP.GE.U32.AND P1, PT, R8, 0x2, PT ;  /* 0x000000020800780c */ /* 0x000fc80003f26070 */
[----:B------:R-:W-:Y:S01]  /*0650*/  SEL R19, R19, 0x2, P1 ;  /* 0x0000000213137807 */ /* 0x000fe20000800000 */
[----:B------:R0:W3:Y:S01]  /*0660*/  @!UP1 SYNCS.EXCH.64 URZ, [UR6+0xa8], UR4 ;  /* 0x0000a804063f95b2 */ /* 0x0000e20008000100 */
[----:B------:R-:W-:Y:S01]  /*0670*/  NOP ;  /* 0x0000000000007918 */ /* 0x000fe20000000000 */
[----:B---34-:R-:W-:Y:S06]  /*0680*/  BAR.SYNC.DEFER_BLOCKING 0x0 ;  /* 0x0000000000007b1d */ /* 0x018fec0000010000 */
[----:B------:R-:W-:Y:S05]  /*0690*/  @!P2 BRA `(.L_x_4) ;  /* 0x0000005c00e4a947 */ /* 0x000fea0003800000 */
[----:B------:R-:W-:-:S13]  /*06a0*/  ISETP.GT.U32.AND P0, PT, R8, 0x1, PT ;  /* 0x000000010800780c */ /* 0x000fda0003f04070 */
[----:B0-----:R-:W-:Y:S05]  /*06b0*/  @P0 EXIT ;  /* 0x000000000000094d */ /* 0x001fea0003800000 */
[----:B------:R-:W-:Y:S01]  /*06c0*/  ULDC.64 UR4, c[0x0][0x650] ;  /* 0x0001940000047ab9 */ /* 0x000fe20000000a00 */
[----:B------:R-:W-:Y:S01]  /*06d0*/  PRMT R0, RZ, 0x7610, R0 ;  /* 0x00007610ff007816 */ /* 0x000fe20000000000 */
[----:B------:R-:W-:Y:S01]  /*06e0*/  IMAD.MOV.U32 R57, RZ, RZ, -0x1 ;  /* 0xffffffffff397424 */ /* 0x000fe200078e00ff */
[----:B------:R-:W-:Y:S01]  /*06f0*/  ISETP.GE.U32.AND P0, PT, R16, UR4, PT ;  /* 0x0000000410007c0c */ /* 0x000fe2000bf06070 */
[----:B------:R-:W-:Y:S02]  /*0700*/  IMAD.MOV.U32 R58, RZ, RZ, -0x1 ;  /* 0xffffffffff3a7424 */ /* 0x000fe400078e00ff */
[----:B------:R-:W-:Y:S01]  /*0710*/  IMAD.MOV.U32 R56, RZ, RZ, -0x1 ;  /* 0xffffffffff387424 */ /* 0x000fe200078e00ff */
[----:B------:R-:W-:-:S13]  /*0720*/  ISETP.GE.U32.AND.EX P0, PT, R17, UR5, PT, P0 ;  /* 0x0000000511007c0c */ /* 0x000fda000bf06100 */
[----:B------:R-:W-:Y:S05]  /*0730*/  @P0 BRA `(.L_x_5) ;  /* 0x0000000400540947 */ /* 0x000fea0003800000 */
[----:B------:R-:W0:Y:S01]  /*0740*/  LDC.64 R14, c[0x0][0x628] ;  /* 0x00018a00ff0e7b82 */ /* 0x000e220000000a00 */
[----:B------:R-:W-:Y:S02]  /*0750*/  IMAD.MOV.U32 R6, RZ, RZ, R16 ;  /* 0x000000ffff067224 */ /* 0x000fe400078e0010 */
[----:B------:R-:W-:-:S05]  /*0760*/  IMAD.MOV.U32 R7, RZ, RZ, R17 ;  /* 0x000000ffff077224 */ /* 0x000fca00078e0011 */
[----:B------:R-:W1:Y:S08]  /*0770*/  LDC R0, c[0x0][0x630] ;  /* 0x00018c00ff007b82 */ /* 0x000e700000000800 */
[----:B------:R-:W2:Y:S01]  /*0780*/  LDC.64 R20, c[0x0][0x620] ;  /* 0x00018800ff147b82 */ /* 0x000ea20000000a00 */
[----:B0-----:R-:W-:-:S04]  /*0790*/  ISETP.NE.U32.AND P0, PT, R14, RZ, PT ;  /* 0x000000ff0e00720c */ /* 0x001fc80003f05070 */
[----:B------:R-:W-:-:S13]  /*07a0*/  ISETP.NE.AND.EX P0, PT, R15, RZ, PT, P0 ;  /* 0x000000ff0f00720c */ /* 0x000fda0003f05300 */
[----:B-12---:R-:W-:Y:S05]  /*07b0*/  @!P0 BRA `(.L_x_6) ;  /* 0x0000000000288947 */ /* 0x006fea0003800000 */
[----:B------:R-:W0:Y:S02]  /*07c0*/  LDC R11, c[0x0][0x634] ;  /* 0x00018d00ff0b7b82 */ /* 0x000e240000000800 */
[----:B0-----:R-:W-:-:S05]  /*07d0*/  IADD3 R11, P0, R16, R11, RZ ;  /* 0x0000000b100b7210 */ /* 0x001fca0007f1e0ff */
[----:B------:R-:W-:-:S04]  /*07e0*/  IMAD.X R13, RZ, RZ, R17, P0 ;  /* 0x000000ffff0d7224 */ /* 0x000fc800000e0611 */
[----:B------:R-:W-:-:S04]  /*07f0*/  IMAD.WIDE.U32 R6, R13, R14, RZ ;  /* 0x0000000e0d067225 */ /* 0x000fc800078e00ff */
[----:B------:R-:W-:-:S04]  /*0800*/  IMAD.WIDE.U32 R8, P0, R11, R15, R6 ;  /* 0x0000000f0b087225 */ /* 0x000fc80007800006 */
[----:B------:R-:W-:-:S04]  /*0810*/  IMAD.WIDE.U32 R6, R11, R14, RZ ;  /* 0x0000000e0b067225 */ /* 0x000fc800078e00ff */
[----:B------:R-:W-:Y:S01]  /*0820*/  IMAD.X R11, RZ, RZ, RZ, P0 ;  /* 0x000000ffff0b7224 */ /* 0x000fe200000e06ff */
[----:B------:R-:W-:Y:S01]  /*0830*/  IADD3 RZ, P0, R7, R8, RZ ;  /* 0x0000000807ff7210 */ /* 0x000fe20007f1e0ff */
[----:B------:R-:W-:-:S04]  /*0840*/  IMAD.MOV.U32 R10, RZ, RZ, R9 ;  /* 0x000000ffff0a7224 */ /* 0x000fc800078e0009 */
[----:B------:R-:W-:-:S08]  /*0850*/  IMAD.WIDE.U32.X R6, R13, R15, R10, P0 ;  /* 0x0000000f0d067225 */ /* 0x000fd000000e040a */
.L_x_6:
[-CC-:B------:R-:W-:Y:S01]  /*0860*/  SHF.R.U64 R56, R6, R0.reuse, R7.reuse ;  /* 0x0000000006387219 */ /* 0x180fe20000001207 */
[----:B------:R-:W0:Y:S01]  /*0870*/  LDC R10, c[0x0][0x618] ;  /* 0x00018600ff0a7b82 */ /* 0x000e220000000800 */
[----:B------:R-:W-:Y:S01]  /*0880*/  SHF.R.U32.HI R5, RZ, R0, R7 ;  /* 0x00000000ff057219 */ /* 0x000fe20000011607 */
[----:B------:R-:W-:Y:S01]  /*0890*/  ULDC UR4, c[0x0][0x150] ;  /* 0x0000540000047ab9 */ /* 0x000fe20000000800 */
[----:B------:R-:W-:Y:S02]  /*08a0*/  IADD3 R9, P0, RZ, -R56, RZ ;  /* 0x80000038ff097210 */ /* 0x000fe40007f1e0ff */
[----:B------:R-:W-:-:S03]  /*08b0*/  I2FP.F32.U32 R0, R4 ;  /* 0x0000000400007245 */ /* 0x000fc60000201000 */
[----:B------:R-:W1:Y:S01]  /*08c0*/  LDC.64 R26, c[0x0][0x640] ;  /* 0x00019000ff1a7b82 */ /* 0x000e620000000a00 */
[----:B------:R-:W-:Y:S02]  /*08d0*/  IMAD.X R11, RZ, RZ, ~R5, P0 ;  /* 0x000000ffff0b7224 */ /* 0x000fe400000e0e05 */
[----:B------:R-:W-:Y:S01]  /*08e0*/  FMUL R0, R0, UR4 ;  /* 0x0000000400007c20 */ /* 0x000fe20008400000 */
[----:B------:R-:W-:Y:S01]  /*08f0*/  IMAD.WIDE.U32 R6, R9, R20, R16 ;  /* 0x0000001409067225 */ /* 0x000fe200078e0010 */
[----:B------:R-:W-:-:S03]  /*0900*/  ULDC UR4, c[0x0][0x154] ;  /* 0x0000550000047ab9 */ /* 0x000fc60000000800 */
[----:B------:R-:W-:Y:S01]  /*0910*/  IMAD R8, R11, R20, RZ ;  /* 0x000000140b087224 */ /* 0x000fe200078e02ff */
[----:B------:R-:W2:Y:S01]  /*0920*/  LDC R5, c[0x0][0x144] ;  /* 0x00005100ff057b82 */ /* 0x000ea20000000800 */
[----:B------:R-:W3:Y:S02]  /*0930*/  F2I.U32.TRUNC.NTZ R0, R0 ;  /* 0x0000000000007305 */ /* 0x000ee4000020f000 */
[----:B------:R-:W-:-:S04]  /*0940*/  IMAD R9, R9, R21, R8 ;  /* 0x0000001509097224 */ /* 0x000fc800078e0208 */
[----:B------:R-:W-:Y:S01]  /*0950*/  IMAD.IADD R7, R7, 0x1, R9 ;  /* 0x0000000107077824 */ /* 0x000fe200078e0209 */
[----:B------:R-:W4:Y:S01]  /*0960*/  LDC R12, c[0x0][0x608] ;  /* 0x00018200ff0c7b82 */ /* 0x000f220000000800 */
[----:B------:R-:W-:-:S03]  /*0970*/  IMAD.MOV.U32 R9, RZ, RZ, -0x1 ;  /* 0xffffffffff097424 */ /* 0x000fc600078e00ff */
[-CC-:B0-----:R-:W-:Y:S02]  /*0980*/  SHF.R.U64 R20, R6, R10.reuse, R7.reuse ;  /* 0x0000000a06147219 */ /* 0x181fe40000001207 */
[----:B------:R-:W-:Y:S02]  /*0990*/  I2FP.F32.U32 R6, R3 ;  /* 0x0000000300067245 */ /* 0x000fe40000201000 */
[----:B------:R-:W0:Y:S01]  /*09a0*/  LDC R24, c[0x0][0x658] ;  /* 0x00019600ff187b82 */ /* 0x000e220000000800 */
[----:B-1----:R-:W-:Y:S01]  /*09b0*/  ISETP.NE.U32.AND P0, PT, R26, RZ, PT ;  /* 0x000000ff1a00720c */ /* 0x002fe20003f05070 */
[----:B---3--:R-:W-:Y:S01]  /*09c0*/  IMAD.MOV R8, RZ, RZ, -R0 ;  /* 0x000000ffff087224 */ /* 0x008fe200078e0a00 */
[----:B------:R-:W-:Y:S01]  /*09d0*/  SHF.R.U32.HI R7, RZ, R10, R7 ;  /* 0x0000000aff077219 */ /* 0x000fe20000011607 */
[----:B------:R-:W-:Y:S01]  /*09e0*/  FMUL R6, R6, UR4 ;  /* 0x0000000406067c20 */ /* 0x000fe20008400000 */
[----:B------:R-:W-:-:S03]  /*09f0*/  ISETP.NE.AND.EX P0, PT, R27, RZ, PT, P0 ;  /* 0x000000ff1b00720c */ /* 0x000fc60003f05300 */
[----:B------:R-:W1:Y:S01]  /*0a00*/  LDC R14, c[0x0][0x148] ;  /* 0x00005200ff0e7b82 */ /* 0x000e620000000800 */
[----:B--2---:R-:W-:-:S07]  /*0a10*/  IMAD R0, R5, R8, R4 ;  /* 0x0000000805007224 */ /* 0x004fce00078e0204 */
[----:B------:R-:W2:Y:S01]  /*0a20*/  LDC R22, c[0x0][0x600] ;  /* 0x00018000ff167b82 */ /* 0x000ea20000000800 */
[-CC-:B----4-:R-:W-:Y:S02]  /*0a30*/  SHF.R.U64 R28, R20, R12.reuse, R7.reuse ;  /* 0x0000000c141c7219 */ /* 0x190fe40000001207 */
[----:B------:R-:W-:Y:S01]  /*0a40*/  SHF.R.U32.HI R5, RZ, R12, R7 ;  /* 0x0000000cff057219 */ /* 0x000fe20000011607 */
[----:B------:R-:W-:Y:S01]  /*0a50*/  IMAD.MOV.U32 R7, RZ, RZ, 0x1 ;  /* 0x00000001ff077424 */ /* 0x000fe200078e00ff */
[----:B------:R3:W4:Y:S03]  /*0a60*/  F2I.U32.TRUNC.NTZ R12, R6 ;  /* 0x00000006000c7305 */ /* 0x000726000020f000 */
[----:B------:R-:W1:Y:S01]  /*0a70*/  LDC R15, c[0x0][0x648] ;  /* 0x00019200ff0f7b82 */ /* 0x000e620000000800 */
[-C--:B0-----:R-:W-:Y:S02]  /*0a80*/  SHF.L.U32 R4, R9, R24.reuse, RZ ;  /* 0x0000001809047219 */ /* 0x081fe400000006ff */
[----:B------:R-:W-:-:S02]  /*0a90*/  SHF.R.U64 R30, R28, R24, R5 ;  /* 0x000000181c1e7219 */ /* 0x000fc40000001205 */
[----:B------:R-:W-:Y:S02]  /*0aa0*/  LOP3.LUT R11, RZ, R4, RZ, 0x33, !PT ;  /* 0x00000004ff0b7212 */ /* 0x000fe400078e33ff */
[-C--:B------:R-:W-:Y:S01]  /*0ab0*/  SHF.R.U32.HI R5, RZ, R24.reuse, R5 ;  /* 0x00000018ff057219 */ /* 0x080fe20000011605 */
[----:B------:R-:W0:Y:S01]  /*0ac0*/  LDC R21, c[0x0][0x638] ;  /* 0x00018e00ff157b82 */ /* 0x000e220000000800 */
[----:B------:R-:W-:Y:S01]  /*0ad0*/  SHF.L.U32 R10, R7, R24, RZ ;  /* 0x00000018070a7219 */ /* 0x000fe200000006ff */
[----:B------:R-:W-:-:S06]  /*0ae0*/  IMAD.MOV.U32 R4, RZ, RZ, R30 ;  /* 0x000000ffff047224 */ /* 0x000fcc00078e001e */
[----:B------:R-:W0:Y:S01]  /*0af0*/  LDC R57, c[0x0][0x610] ;  /* 0x00018400ff397b82 */ /* 0x000e220000000800 */
[----:B---34-:R-:W-:Y:S05]  /*0b00*/  @!P0 BRA `(.L_x_7) ;  /* 0x0000000000288947 */ /* 0x018fea0003800000 */
[----:B------:R-:W3:Y:S02]  /*0b10*/  LDC R9, c[0x0][0x64c] ;  /* 0x00019300ff097b82 */ /* 0x000ee40000000800 */
[----:B---3--:R-:W-:-:S05]  /*0b20*/  IADD3 R9, P0, R30, R9, RZ ;  /* 0x000000091e097210 */ /* 0x008fca0007f1e0ff */
        /* <DEDUP_REMOVED lines=8> */
.L_x_7:
[----:B-1----:R-:W-:Y:S01]  /*0bb0*/  SHF.R.U64 R4, R4, R15, R5 ;  /* 0x0000000f04047219 */ /* 0x002fe20000001205 */
[----:B--2---:R-:W-:Y:S01]  /*0bc0*/  VIADD R5, R22, 0xffffffff ;  /* 0xffffffff16057836 */ /* 0x004fe20000000000 */
[----:B------:R-:W-:Y:S01]  /*0bd0*/  LOP3.LUT R11, R28, R11, RZ, 0xc0, !PT ;  /* 0x0000000b1c0b7212 */ /* 0x000fe200078ec0ff */
[----:B------:R-:W-:Y:S02]  /*0be0*/  IMAD.MOV R12, RZ, RZ, -R12 ;  /* 0x000000ffff0c7224 */ /* 0x000fe400078e0a0c */
[----:B------:R-:W-:Y:S02]  /*0bf0*/  IMAD.MOV R6, RZ, RZ, -R4 ;  /* 0x000000ffff067224 */ /* 0x000fe400078e0a04 */
[----:B------:R-:W-:Y:S01]  /*0c00*/  IMAD R11, R10, R4, R11 ;  /* 0x000000040a0b7224 */ /* 0x000fe200078e020b */
[----:B------:R-:W-:Y:S01]  /*0c10*/  LOP3.LUT R4, R20, R5, RZ, 0xc0, !PT ;  /* 0x0000000514047212 */ /* 0x000fe200078ec0ff */
[----:B------:R-:W-:Y:S02]  /*0c20*/  @P3 IMAD R0, R14, R12, R3 ;  /* 0x0000000c0e003224 */ /* 0x000fe400078e0203 */
[----:B0-----:R-:W-:-:S02]  /*0c30*/  IMAD R3, R6, R21, R30 ;  /* 0x0000001506037224 */ /* 0x001fc400078e021e */
[----:B------:R-:W-:Y:S02]  /*0c40*/  IMAD R57, R11, R57, R0 ;  /* 0x000000390b397224 */ /* 0x000fe400078e0200 */
[----:B------:R-:W-:Y:S02]  /*0c50*/  IMAD R4, R3, R22, R4 ;  /* 0x0000001603047224 */ /* 0x000fe400078e0204 */
[----:B------:R-:W-:-:S03]  /*0c60*/  IMAD.MOV.U32 R0, RZ, RZ, 0x1 ;  /* 0x00000001ff007424 */ /* 0x000fc600078e00ff */
[----:B------:R-:W-:Y:S02]  /*0c70*/  SEL R58, R4, R57, !P3 ;  /* 0x00000039043a7207 */ /* 0x000fe40005800000 */
[----:B------:R-:W-:-:S07]  /*0c80*/  SEL R57, R57, R4, !P3 ;  /* 0x0000000439397207 */ /* 0x000fce0005800000 */
.L_x_5:
[----:B------:R-:W-:-:S08]  /*0c90*/  NOP ;  /* 0x0000000000007918 */ /* 0x000fd00000000000 */
[----:B------:R-:W0:Y:S02]  /*0ca0*/  USETMAXREG.TRY_ALLOC.CTAPOOL UP0, 0xe8 ;  /* 0x000000e8000079c8 */ /* 0x000e240008000600 */
[----:B0-----:R-:W-:-:S13]  /*0cb0*/  PLOP3.LUT P0, PT, PT, PT, UP0, 0x80, 0x0 ;  /* 0x000000000000781c */ /* 0x001fda0003f0f008 */
[----:B------:R-:W-:Y:S05]  /*0cc0*/  @!P0 BRA `(.L_x_5) ;  /* 0xfffffffc00f08947 */ /* 0x000fea000383ffff */
[----:B------:R-:W-:Y:S01]  /*0cd0*/  ULDC.64 UR4, c[0x0][0x598] ;  /* 0x0001660000047ab9 */ /* 0x000fe20000000a00 */
[----:B------:R-:W-:Y:S01]  /*0ce0*/  ULDC.64 UR36, c[0x0][0x208] ;  /* 0x0000820000247ab9 */ /* 0x000fe20000000a00 */
[----:B------:R-:W-:-:S04]  /*0cf0*/  ISETP.NE.U32.AND P0, PT, RZ, UR4, PT ;  /* 0x00000004ff007c0c */ /* 0x000fc8000bf05070 */
[----:B------:R-:W-:-:S13]  /*0d00*/  ISETP.NE.AND.EX P0, PT, RZ, UR5, PT, P0 ;  /* 0x00000005ff007c0c */ /* 0x000fda000bf05300 */
[----:B------:R-:W-:Y:S05]  /*0d10*/  @!P0 BRA `(.L_x_8) ;  /* 0x00000000001c8947 */ /* 0x000fea0003800000 */
[----:B------:R-:W0:Y:S02]  /*0d20*/  LDC.64 R4, c[0x0][0x598] ;  /* 0x00016600ff047b82 */ /* 0x000e240000000a00 */
[----:B0-----:R-:W2:Y:S02]  /*0d30*/  LDG.E.64 R4, desc[UR36][R4.64] ;  /* 0x0000002404047981 */ /* 0x001ea4000c1e1b00 */
[----:B--2---:R-:W-:-:S04]  /*0d40*/  ISETP.NE.U32.AND P0, PT, R4, RZ, PT ;  /* 0x000000ff0400720c */ /* 0x004fc80003f05070 */
[----:B------:R-:W-:-:S13]  /*0d50*/  ISETP.NE.AND.EX P0, PT, R5, RZ, PT, P0 ;  /* 0x000000ff0500720c */ /* 0x000fda0003f05300 */
[----:B------:R-:W-:Y:S05]  /*0d60*/  @!P0 BRA `(.L_x_8) ;  /* 0x0000000000088947 */ /* 0x000fea0003800000 */
[----:B------:R0:W5:Y:S01]  /*0d70*/  LD.E R59, desc[UR36][R4.64] ;  /* 0x00000024043b7980 */ /* 0x000162000c101900 */
[----:B------:R-:W-:Y:S05]  /*0d80*/  BRA `(.L_x_9) ;  /* 0x0000000000247947 */ /* 0x000fea0003800000 */
.L_x_8:
[----:B------:R-:W-:Y:S02]  /*0d90*/  ULDC.64 UR4, c[0x0][0x588] ;  /* 0x0001620000047ab9 */ /* 0x000fe40000000a00 */
[----:B------:R-:W-:-:S04]  /*0da0*/  ISETP.NE.U32.AND P0, PT, RZ, UR4, PT ;  /* 0x00000004ff007c0c */ /* 0x000fc8000bf05070 */
[----:B------:R-:W-:-:S13]  /*0db0*/  ISETP.NE.AND.EX P0, PT, RZ, UR5, PT, P0 ;  /* 0x00000005ff007c0c */ /* 0x000fda000bf05300 */
[----:B------:R-:W-:Y:S05]  /*0dc0*/  @!P0 BRA `(.L_x_10) ;  /* 0x00000000000c8947 */ /* 0x000fea0003800000 */
[----:B------:R-:W0:Y:S02]  /*0dd0*/  LDC.64 R4, c[0x0][0x588] ;  /* 0x00016200ff047b82 */ /* 0x000e240000000a00 */
[----:B0-----:R1:W5:Y:S01]  /*0de0*/  LDG.E R59, desc[UR36][R4.64] ;  /* 0x00000024043b7981 */ /* 0x001362000c1e1900 */
[----:B------:R-:W-:Y:S05]  /*0df0*/  BRA `(.L_x_9) ;  /* 0x0000000000087947 */ /* 0x000fea0003800000 */
.L_x_10:
[----:B------:R-:W-:Y:S02]  /*0e00*/  ULDC UR4, c[0x0][0x580] ;  /* 0x0001600000047ab9 */ /* 0x000fe40000000800 */
[----:B------:R-:W-:-:S07]  /*0e10*/  IMAD.U32 R59, RZ, RZ, UR4 ;  /* 0x00000004ff3b7e24 */ /* 0x000fce000f8e00ff */
.L_x_9:
[----:B------:R-:W-:Y:S02]  /*0e20*/  ULDC.64 UR4, c[0x0][0x5a0] ;  /* 0x0001680000047ab9 */ /* 0x000fe40000000a00 */
[----:B------:R-:W-:-:S04]  /*0e30*/  ISETP.NE.U32.AND P0, PT, RZ, UR4, PT ;  /* 0x00000004ff007c0c */ /* 0x000fc8000bf05070 */
[----:B------:R-:W-:-:S13]  /*0e40*/  ISETP.NE.AND.EX P0, PT, RZ, UR5, PT, P0 ;  /* 0x00000005ff007c0c */ /* 0x000fda000bf05300 */
[----:B------:R-:W-:Y:S05]  /*0e50*/  @!P0 BRA `(.L_x_11) ;  /* 0x00000000001c8947 */ /* 0x000fea0003800000 */
[----:B01----:R-:W0:Y:S02]  /*0e60*/  LDC.64 R4, c[0x0][0x5a0] ;  /* 0x00016800ff047b82 */ /* 0x003e240000000a00 */
[----:B0-----:R-:W2:Y:S02]  /*0e70*/  LDG.E.64 R4, desc[UR36][R4.64] ;  /* 0x0000002404047981 */ /* 0x001ea4000c1e1b00 */
[----:B--2---:R-:W-:-:S04]  /*0e80*/  ISETP.NE.U32.AND P0, PT, R4, RZ, PT ;  /* 0x000000ff0400720c */ /* 0x004fc80003f05070 */
[----:B------:R-:W-:-:S13]  /*0e90*/  ISETP.NE.AND.EX P0, PT, R5, RZ, PT, P0 ;  /* 0x000000ff0500720c */ /* 0x000fda0003f05300 */
[----:B------:R-:W-:Y:S05]  /*0ea0*/  @!P0 BRA `(.L_x_11) ;  /* 0x0000000000088947 */ /* 0x000fea0003800000 */
[----:B------:R0:W5:Y:S01]  /*0eb0*/  LD.E R60, desc[UR36][R4.64] ;  /* 0x00000024043c7980 */ /* 0x000162000c101900 */
[----:B------:R-:W-:Y:S05]  /*0ec0*/  BRA `(.L_x_12) ;  /* 0x0000000000247947 */ /* 0x000fea0003800000 */
.L_x_11:
[----:B------:R-:W-:Y:S02]  /*0ed0*/  ULDC.64 UR4, c[0x0][0x590] ;  /* 0x0001640000047ab9 */ /* 0x000fe40000000a00 */
[----:B------:R-:W-:-:S04]  /*0ee0*/  ISETP.NE.U32.AND P0, PT, RZ, UR4, PT ;  /* 0x00000004ff007c0c */ /* 0x000fc8000bf05070 */
[----:B------:R-:W-:-:S13]  /*0ef0*/  ISETP.NE.AND.EX P0, PT, RZ, UR5, PT, P0 ;  /* 0x00000005ff007c0c */ /* 0x000fda000bf05300 */
[----:B------:R-:W-:Y:S05]  /*0f00*/  @!P0 BRA `(.L_x_13) ;  /* 0x00000000000c8947 */ /* 0x000fea0003800000 */
[----:B------:R-:W2:Y:S02]  /*0f10*/  LDC.64 R60, c[0x0][0x590] ;  /* 0x00016400ff3c7b82 */ /* 0x000ea40000000a00 */
[----:B--2---:R2:W5:Y:S01]  /*0f20*/  LDG.E R60, desc[UR36][R60.64] ;  /* 0x000000243c3c7981 */ /* 0x004562000c1e1900 */
[----:B------:R-:W-:Y:S05]  /*0f30*/  BRA `(.L_x_12) ;  /* 0x0000000000087947 */ /* 0x000fea0003800000 */
.L_x_13:
[----:B------:R-:W-:Y:S02]  /*0f40*/  ULDC UR4, c[0x0][0x584] ;  /* 0x0001610000047ab9 */ /* 0x000fe40000000800 */
[----:B------:R-:W-:-:S07]  /*0f50*/  IMAD.U32 R60, RZ, RZ, UR4 ;  /* 0x00000004ff3c7e24 */ /* 0x000fce000f8e00ff */
.L_x_12:
[----:B------:R-:W-:-:S13]  /*0f60*/  LOP3.LUT P0, RZ, R0, 0xff, RZ, 0xc0, !PT ;  /* 0x000000ff00ff7812 */ /* 0x000fda000780c0ff */
[----:B------:R-:W-:Y:S05]  /*0f70*/  @!P0 EXIT ;  /* 0x000000000000894d */ /* 0x000fea0003800000 */
[----:B------:R-:W-:Y:S01]  /*0f80*/  ULDC UR4, c[0x0][0x28c] ;  /* 0x0000a30000047ab9 */ /* 0x000fe20000000800 */
[----:B------:R-:W-:Y:S01]  /*0f90*/  UMOV UR38, URZ ;  /* 0x0000003f00267c82 */ /* 0x000fe20008000000 */
[----:B------:R-:W-:Y:S01]  /*0fa0*/  UIADD3 UR4, UR4, 0x7f, URZ ;  /* 0x0000007f04047890 */ /* 0x000fe2000fffe03f */
[----:B------:R-:W-:-:S03]  /*0fb0*/  UMOV UR39, URZ ;  /* 0x0000003f00277c82 */ /* 0x000fc60008000000 */
[----:B------:R-:W-:-:S04]  /*0fc0*/  USHF.R.S32.HI UR5, URZ, 0x1f, UR4 ;  /* 0x0000001f3f057899 */ /* 0x000fc80008011404 */
[----:B------:R-:W-:-:S04]  /*0fd0*/  ULEA.HI UR5, UR5, UR4, URZ, 0x7 ;  /* 0x0000000405057291 */ /* 0x000fc8000f8f383f */
[----:B------:R-:W-:-:S12]  /*0fe0*/  USHF.R.S32.HI UR40, URZ, 0x7, UR5 ;  /* 0x000000073f287899 */ /* 0x000fd80008011405 */
.L_x_110:
[----:B---3--:R-:W3:Y:S01]  /*0ff0*/  S2R R3, SR_CgaCtaId ;  /* 0x0000000000037919 */ /* 0x008ee20000008800 */
[----:B------:R-:W-:-:S04]  /*1000*/  MOV R0, 0x400 ;  /* 0x0000040000007802 */ /* 0x000fc80000000f00 */
[----:B---3--:R-:W-:-:S05]  /*1010*/  LEA R0, R3, R0, 0x18 ;  /* 0x0000000003007211 */ /* 0x008fca00078ec0ff */
[----:B------:R-:W-:-:S05]  /*1020*/  VIADD R0, R0, 0x800 ;  /* 0x0000080000007836 */ /* 0x000fca0000000000 */
[----:B------:R-:W-:-:S13]  /*1030*/  LOP3.LUT P0, RZ, R0, 0x1bf, RZ, 0xc0, !PT ;  /* 0x000001bf00ff7812 */ /* 0x000fda000780c0ff */
[----:B-1--4-:R-:W-:Y:S05]  /*1040*/  @!P0 BRA `(.L_x_14) ;  /* 0x0000000000408947 */ /* 0x012fea0003800000 */
[----:B------:R-:W-:Y:S01]  /*1050*/  MOV R0, 0x0 ;  /* 0x0000000000007802 */ /* 0x000fe20000000f00 */
[----:B------:R-:W-:Y:S01]  /*1060*/  ULDC.64 UR4, c[0x4][0x70] ;  /* 0x01001c0000047ab9 */ /* 0x000fe20000000a00 */
[----:B------:R-:W-:Y:S01]  /*1070*/  ULDC.64 UR6, c[0x4][0x8] ;  /* 0x0100020000067ab9 */ /* 0x000fe20000000a00 */
[----:B01----:R-:W-:Y:S01]  /*1080*/  IMAD.U32 R4, RZ, RZ, UR4 ;  /* 0x00000004ff047e24 */ /* 0x003fe2000f8e00ff */
[----:B------:R0:W1:Y:S01]  /*1090*/  LDC.64 R14, c[0x4][R0] ;  /* 0x01000000000e7b82 */ /* 0x0000620000000a00 */
[----:B------:R-:W-:Y:S01]  /*10a0*/  IMAD.U32 R5, RZ, RZ, UR5 ;  /* 0x00000005ff057e24 */ /* 0x000fe2000f8e00ff */
[----:B------:R-:W-:Y:S01]  /*10b0*/  ULDC.64 UR4, c[0x4][0x78] ;  /* 0x01001e0000047ab9 */ /* 0x000fe20000000a00 */
[----:B------:R-:W-:Y:S02]  /*10c0*/  IMAD.U32 R10, RZ, RZ, UR6 ;  /* 0x00000006ff0a7e24 */ /* 0x000fe4000f8e00ff */
[----:B------:R-:W-:Y:S02]  /*10d0*/  IMAD.U32 R6, RZ, RZ, UR4 ;  /* 0x00000004ff067e24 */ /* 0x000fe4000f8e00ff */
[----:B------:R-:W-:-:S02]  /*10e0*/  IMAD.U32 R7, RZ, RZ, UR5 ;  /* 0x00000005ff077e24 */ /* 0x000fc4000f8e00ff */
[----:B------:R-:W-:Y:S02]  /*10f0*/  IMAD.U32 R11, RZ, RZ, UR7 ;  /* 0x00000007ff0b7e24 */ /* 0x000fe4000f8e00ff */
[----:B------:R-:W-:Y:S02]  /*1100*/  IMAD.MOV.U32 R8, RZ, RZ, 0x70 ;  /* 0x00000070ff087424 */ /* 0x000fe400078e00ff */
[----:B------:R-:W-:Y:S02]  /*1110*/  IMAD.MOV.U32 R12, RZ, RZ, 0x1 ;  /* 0x00000001ff0c7424 */ /* 0x000fe400078e00ff */
[----:B0-----:R-:W-:-:S07]  /*1120*/  IMAD.MOV.U32 R13, RZ, RZ, RZ ;  /* 0x000000ffff0d7224 */ /* 0x001fce00078e00ff */
[----:B------:R-:W-:-:S07]  /*1130*/  LEPC R20, `(.L_x_14) ;  /* 0x000000001014794e */ /* 0x000fce0000000000 */
[----:B-12--5:R-:W-:Y:S05]  /*1140*/  CALL.ABS.NOINC R14 ;  /* 0x000000000e007343 */ /* 0x026fea0003c00000 */
.L_x_14:
[----:B------:R-:W3:Y:S01]  /*1150*/  S2R R3, SR_CgaCtaId ;  /* 0x0000000000037919 */ /* 0x000ee20000008800 */
[----:B------:R-:W-:-:S04]  /*1160*/  MOV R0, 0x400 ;  /* 0x0000040000007802 */ /* 0x000fc80000000f00 */
[----:B---3--:R-:W-:-:S05]  /*1170*/  LEA R0, R3, R0, 0x18 ;  /* 0x0000000003007211 */ /* 0x008fca00078ec0ff */
[----:B------:R-:W-:-:S05]  /*1180*/  VIADD R24, R0, 0x24800 ;  /* 0x0002480000187836 */ /* 0x000fca0000000000 */
[----:B------:R-:W-:-:S13]  /*1190*/  LOP3.LUT P0, RZ, R24, 0x3ff, RZ, 0xc0, !PT ;  /* 0x000003ff18ff7812 */ /* 0x000fda000780c0ff */
[----:B------:R-:W-:Y:S05]  /*11a0*/  @!P0 BRA `(.L_x_15) ;  /* 0x00000000007c8947 */ /* 0x000fea0003800000 */
        /* <DEDUP_REMOVED lines=16> */
.L_x_16:
[----:B------:R-:W0:Y:S01]  /*12b0*/  LDC.64 R22, c[0x4][R22] ;  /* 0x0100000016167b82 */ /* 0x000e220000000a00 */
[----:B------:R-:W-:Y:S01]  /*12c0*/  ULDC.64 UR4, c[0x4][0x70] ;  /* 0x01001c0000047ab9 */ /* 0x000fe20000000a00 */
[----:B------:R-:W-:Y:S01]  /*12d0*/  ULDC.64 UR6, c[0x4][0x10] ;  /* 0x0100040000067ab9 */ /* 0x000fe20000000a00 */
[----:B------:R-:W-:Y:S02]  /*12e0*/  IMAD.U32 R4, RZ, RZ, UR4 ;  /* 0x00000004ff047e24 */ /* 0x000fe4000f8e00ff */
        /* <DEDUP_REMOVED lines=8> */
[----:B------:R-:W-:-:S07]  /*1370*/  IMAD.MOV.U32 R13, RZ, RZ, RZ ;  /* 0x000000ffff0d7224 */ /* 0x000fce00078e00ff */
[----:B------:R-:W-:-:S07]  /*1380*/  LEPC R20, `(.L_x_15) ;  /* 0x000000001014794e */ /* 0x000fce0000000000 */
[----:B0-----:R-:W-:Y:S05]  /*1390*/  CALL.ABS.NOINC R22 ;  /* 0x0000000016007343 */ /* 0x001fea0003c00000 */
.L_x_15:
[----:B------:R-:W-:Y:S01]  /*13a0*/  UMOV UR4, 0xffffffff ;  /* 0xffffffff00047882 */ /* 0x000fe20000000000 */
[----:B------:R-:W-:Y:S02]  /*13b0*/  LOP3.LUT R0, R19, 0x1, RZ, 0xfc, !PT ;  /* 0x0000000113007812 */ /* 0x000fe400078efcff */
[----:B------:R-:W-:Y:S02]  /*13c0*/  LOP3.LUT R13, R18, 0x80, RZ, 0xc0, !PT ;  /* 0x00000080120d7812 */ /* 0x000fe400078ec0ff */
[----:B------:R-:W-:Y:S02]  /*13d0*/  ISETP.NE.AND P0, PT, R0, 0x3, PT ;  /* 0x000000030000780c */ /* 0x000fe40003f05270 */
[----:B------:R-:W-:Y:S01]  /*13e0*/  SHF.R.U32.HI R13, RZ, 0x7, R13 ;  /* 0x00000007ff0d7819 */ /* 0x000fe2000001160d */
[----:B------:R-:W-:Y:S10]  /*13f0*/  BRA.DIV UR4, `(.L_x_17) ;  /* 0x0000006e04947947 */ /* 0x000ff4000b800000 */
.L_x_143:
[----:B------:R-:W-:Y:S05]  /*1400*/  @!P0 BRA `(.L_x_18) ;  /* 0x0000000000048947 */ /* 0x000fea0003800000 */
[----:B------:R-:W-:Y:S01]  /*1410*/  BPT.TRAP 0x1 ;  /* 0x000000040000795c */ /* 0x000fe20000300000 */
.L_x_18:
[----:B------:R-:W3:Y:S01]  /*1420*/  S2UR UR5, SR_CgaCtaId ;  /* 0x00000000000579c3 */ /* 0x000ee20000008800 */
[----:B------:R-:W-:Y:S01]  /*1430*/  UMOV UR4, 0x400 ;  /* 0x0000040000047882 */ /* 0x000fe20000000000 */
[----:B------:R-:W-:Y:S02]  /*1440*/  IMAD.U32 R3, RZ, RZ, UR38 ;  /* 0x00000026ff037e24 */ /* 0x000fe4000f8e00ff */
[----:B01----:R-:W-:-:S03]  /*1450*/  IMAD.U32 R5, RZ, RZ, UR39 ;  /* 0x00000027ff057e24 */ /* 0x003fc6000f8e00ff */
[----:B------:R-:W-:Y:S01]  /*1460*/  SHF.L.U32 R3, R3, 0x1f, RZ ;  /* 0x0000001f03037819 */ /* 0x000fe200000006ff */
[----:B---3--:R-:W-:-:S06]  /*1470*/  ULEA UR4, UR5, UR4, 0x18 ;  /* 0x0000000405047291 */ /* 0x008fcc000f8ec03f */
[----:B------:R-:W-:-:S04]  /*1480*/  IMAD.U32 R0, RZ, RZ, UR4 ;  /* 0x00000004ff007e24 */ /* 0x000fc8000f8e00ff */
[----:B------:R-:W-:-:S04]  /*1490*/  IMAD R4, R5, 0x8, R0 ;  /* 0x0000000805047824 */ /* 0x000fc800078e0200 */
[----:B------:R0:W1:Y:S01]  /*14a0*/  SYNCS.PHASECHK.TRANS64.TRYWAIT P1, [R4+URZ], R3 ;  /* 0x00000003040075a7 */ /* 0x000062000802017f */
[----:B------:R-:W-:Y:S05]  /*14b0*/  @!P0 BRA `(.L_x_19) ;  /* 0x0000000000048947 */ /* 0x000fea0003800000 */
[----:B------:R-:W-:Y:S01]  /*14c0*/  BPT.TRAP 0x1 ;  /* 0x000000040000795c */ /* 0x000fe20000300000 */
.L_x_19:
[----:B-1----:R-:W-:Y:S05]  /*14d0*/  @P1 BRA `(.L_x_20) ;  /* 0x0000000000081947 */ /* 0x002fea0003800000 */
[----:B------:R-:W1:Y:S02]  /*14e0*/  SYNCS.PHASECHK.TRANS64.TRYWAIT P1, [R4+URZ], R3 ;  /* 0x00000003040075a7 */ /* 0x000e64000802017f */
[----:B-1----:R-:W-:Y:S05]  /*14f0*/  @!P1 BRA `(.L_x_21) ;  /* 0x0000006c00709947 */ /* 0x002fea0003800000 */
.L_x_20:
[----:B------:R-:W-:-:S04]  /*1500*/  UIADD3 UR4, UR39, 0x1, URZ ;  /* 0x0000000127047890 */ /* 0x000fc8000fffe03f */
[----:B------:R-:W-:Y:S02]  /*1510*/  UISETP.NE.AND UP0, UPT, UR4, 0x9, UPT ;  /* 0x000000090400788c */ /* 0x000fe4000bf05270 */
[----:B01----:R-:W-:Y:S02]  /*1520*/  IMAD.U32 R3, RZ, RZ, UR4 ;  /* 0x00000004ff037e24 */ /* 0x003fe4000f8e00ff */
[----:B------:R-:W-:Y:S02]  /*1530*/  USEL UR4, URZ, 0x1, UP0 ;  /* 0x000000013f047887 */ /* 0x000fe40008000000 */
[----:B------:R-:W-:Y:S02]  /*1540*/  PLOP3.LUT P1, PT, PT, PT, UP0, 0x80, 0x0 ;  /* 0x000000000000781c */ /* 0x000fe40003f2f008 */
[----:B------:R-:W-:Y:S02]  /*1550*/  ULOP3.LUT UR4, UR38, UR4, URZ, 0x3c, !UPT ;  /* 0x0000000426047292 */ /* 0x000fe4000f8e3c3f */
[----:B------:R-:W-:-:S04]  /*1560*/  SEL R3, R3, RZ, P1 ;  /* 0x000000ff03037207 */ /* 0x000fc80000800000 */
[----:B------:R-:W-:Y:S01]  /*1570*/  IMAD.U32 R72, RZ, RZ, UR4 ;  /* 0x00000004ff487e24 */ /* 0x000fe2000f8e00ff */
[----:B------:R-:W-:Y:S06]  /*1580*/  @!P0 BRA `(.L_x_22) ;  /* 0x0000000000048947 */ /* 0x000fec0003800000 */
[----:B------:R-:W-:Y:S01]  /*1590*/  BPT.TRAP 0x1 ;  /* 0x000000040000795c */ /* 0x000fe20000300000 */
.L_x_22:
[C---:B------:R-:W-:Y:S01]  /*15a0*/  IMAD.SHL.U32 R6, R18.reuse, 0x100, RZ ;  /* 0x0000010012067824 */ /* 0x040fe200078e00ff */
[--C-:B------:R-:W-:Y:S01]  /*15b0*/  SHF.R.U32.HI R5, RZ, 0x2, R18.reuse ;  /* 0x00000002ff057819 */ /* 0x100fe20000011612 */
[----:B------:R-:W-:Y:S01]  /*15c0*/  IMAD.U32 R30, RZ, RZ, UR40 ;  /* 0x00000028ff1e7e24 */ /* 0x000fe2000f8e00ff */
[----:B------:R-:W-:Y:S02]  /*15d0*/  LOP3.LUT R4, R18, 0x2, RZ, 0xc0, !PT ;  /* 0x0000000212047812 */ /* 0x000fe400078ec0ff */
[----:B------:R-:W-:Y:S02]  /*15e0*/  LOP3.LUT R5, R5, 0x7, RZ, 0xc0, !PT ;  /* 0x0000000705057812 */ /* 0x000fe400078ec0ff */
[----:B------:R-:W-:Y:S02]  /*15f0*/  SHF.R.U32.HI R7, RZ, 0x1, R18 ;  /* 0x00000001ff077819 */ /* 0x000fe40000011612 */
[----:B------:R-:W-:Y:S02]  /*1600*/  LOP3.LUT R6, R6, 0x100, RZ, 0xc0, !PT ;  /* 0x0000010006067812 */ /* 0x000fe400078ec0ff */
[----:B------:R-:W-:Y:S01]  /*1610*/  PRMT R4, R4, 0x2104, R5 ;  /* 0x0000210404047816 */ /* 0x000fe20000000005 */
[----:B------:R-:W-:Y:S01]  /*1620*/  IMAD.SHL.U32 R5, R18, 0x40, RZ ;  /* 0x0000004012057824 */ /* 0x000fe200078e00ff */
[----:B------:R-:W-:Y:S01]  /*1630*/  LOP3.LUT R6, R6, 0x30, R7, 0xf8, !PT ;  /* 0x0000003006067812 */ /* 0x000fe200078ef807 */
[C---:B------:R-:W-:Y:S01]  /*1640*/  IMAD.SHL.U32 R7, R18.reuse, 0x20, RZ ;  /* 0x0000002012077824 */ /* 0x040fe200078e00ff */
[----:B------:R-:W-:-:S02]  /*1650*/  LOP3.LUT P1, RZ, R18, 0x20, RZ, 0xc0, !PT ;  /* 0x0000002012ff7812 */ /* 0x000fc4000782c0ff */
[----:B------:R-:W-:Y:S01]  /*1660*/  LOP3.LUT R5, R4, 0x2000, R5, 0xf8, !PT ;  /* 0x0000200004057812 */ /* 0x000fe200078ef805 */
[----:B------:R-:W-:Y:S01]  /*1670*/  IMAD.U32 R4, RZ, RZ, UR39 ;  /* 0x00000027ff047e24 */ /* 0x000fe2000f8e00ff */
[----:B------:R-:W-:Y:S02]  /*1680*/  LOP3.LUT R6, R6, 0x20, R7, 0x78, !PT ;  /* 0x0000002006067812 */ /* 0x000fe400078e7807 */
[----:B------:R-:W-:Y:S02]  /*1690*/  SHF.L.U32 R73, R72, 0x1f, RZ ;  /* 0x0000001f48497819 */ /* 0x000fe400000006ff */
[----:B------:R-:W-:Y:S01]  /*16a0*/  ISETP.NE.AND P2, PT, R30, 0x1, PT ;  /* 0x000000011e00780c */ /* 0x000fe20003f45270 */
[----:B------:R-:W-:Y:S02]  /*16b0*/  IMAD.IADD R5, R5, 0x1, R6 ;  /* 0x0000000105057824 */ /* 0x000fe400078e0206 */
[----:B------:R-:W-:Y:S02]  /*16c0*/  IMAD R6, R3, 0x8, R0 ;  /* 0x0000000803067824 */ /* 0x000fe400078e0200 */
[----:B------:R-:W-:-:S02]  /*16d0*/  IMAD R7, R4, 0x4000, R5 ;  /* 0x0000400004077824 */ /* 0x000fc400078e0205 */
[----:B------:R-:W-:Y:S02]  /*16e0*/  IMAD.MOV.U32 R4, RZ, RZ, 0x90 ;  /* 0x00000090ff047424 */ /* 0x000fe400078e00ff */
[----:B------:R-:W-:-:S03]  /*16f0*/  IMAD.IADD R7, R0, 0x1, R7 ;  /* 0x0000000100077824 */ /* 0x000fc600078e0207 */
[----:B------:R-:W-:Y:S01]  /*1700*/  SEL R4, R4, 0x70, !P1 ;  /* 0x0000007004047807 */ /* 0x000fe20004800000 */
[----:B------:R0:W1:Y:S01]  /*1710*/  SYNCS.PHASECHK.TRANS64.TRYWAIT P1, [R6+URZ], R73 ;  /* 0x00000049060075a7 */ /* 0x000062000802017f */
[----:B------:R0:W3:Y:S05]  /*1720*/  LDS.U8 R8, [R7+0x800] ;  /* 0x0008000007087984 */ /* 0x0000ea0000000000 */
[----:B------:R-:W-:Y:S05]  /*1730*/  WARPSYNC.ALL ;  /* 0x0000000000007948 */ /* 0x000fea0003800000 */
[----:B------:R-:W-:Y:S01]  /*1740*/  IMAD.IADD R62, R7, 0x1, R4 ;  /* 0x00000001073e7824 */ /* 0x000fe200078e0204 */
[----:B------:R-:W3:Y:S04]  /*1750*/  LDS.U8 R9, [R7+0x840] ;  /* 0x0008400007097984 */ /* 0x000ee80000000000 */
[----:B------:R-:W-:Y:S04]  /*1760*/  LDS.U8 R10, [R7+0x808] ;  /* 0x00080800070a7984 */ /* 0x000fe80000000000 */
[----:B------:R-:W4:Y:S04]  /*1770*/  LDS.U8 R15, [R7+0x848] ;  /* 0x00084800070f7984 */ /* 0x000f280000000000 */
[----:B------:R-:W-:Y:S04]  /*1780*/  LDS.U8 R12, [R7+0xc00] ;  /* 0x000c0000070c7984 */ /* 0x000fe80000000000 */
[----:B------:R-:W2:Y:S04]  /*1790*/  LDS.U8 R23, [R7+0xc40] ;  /* 0x000c400007177984 */ /* 0x000ea80000000000 */
[----:B------:R-:W-:Y:S04]  /*17a0*/  LDS.U8 R14, [R7+0xc08] ;  /* 0x000c0800070e7984 */ /* 0x000fe80000000000 */
[----:B------:R-:W0:Y:S04]  /*17b0*/  LDS.U8 R29, [R7+0xc48] ;  /* 0x000c4800071d7984 */ /* 0x000e280000000000 */
[----:B------:R-:W-:Y:S04]  /*17c0*/  LDS.U8 R20, [R7+0x1000] ;  /* 0x0010000007147984 */ /* 0x000fe80000000000 */
[----:B------:R-:W1:Y:S04]  /*17d0*/  LDS.U8 R33, [R7+0x1040] ;  /* 0x0010400007217984 */ /* 0x000e680000000000 */
[----:B------:R-:W-:Y:S04]  /*17e0*/  LDS.U8 R22, [R7+0x1008] ;  /* 0x0010080007167984 */ /* 0x000fe80000000000 */
[----:B------:R-:W1:Y:S01]  /*17f0*/  LDS.U8 R39, [R7+0x1048] ;  /* 0x0010480007277984 */ /* 0x000e620000000000 */
[----:B---3--:R-:W-:-:S03]  /*1800*/  PRMT R8, R9, 0x7604, R8 ;  /* 0x0000760409087816 */ /* 0x008fc60000000008 */
[----:B------:R-:W-:Y:S04]  /*1810*/  LDS.U8 R26, [R7+0x1400] ;  /* 0x00140000071a7984 */ /* 0x000fe80000000000 */
[----:B------:R-:W3:Y:S01]  /*1820*/  LDS.U8 R45, [R7+0x1440] ;  /* 0x00144000072d7984 */ /* 0x000ee20000000000 */
[----:B----4-:R-:W-:-:S03]  /*1830*/  PRMT R10, R15, 0x7604, R10 ;  /* 0x000076040f0a7816 */ /* 0x010fc6000000000a */
[----:B------:R-:W-:Y:S04]  /*1840*/  LDS.U8 R28, [R7+0x1408] ;  /* 0x00140800071c7984 */ /* 0x000fe80000000000 */
[----:B------:R-:W4:Y:S01]  /*1850*/  LDS.U8 R51, [R7+0x1448] ;  /* 0x0014480007337984 */ /* 0x000f220000000000 */
[----:B--2---:R-:W-:-:S03]  /*1860*/  PRMT R12, R23, 0x7604, R12 ;  /* 0x00007604170c7816 */ /* 0x004fc6000000000c */
[----:B------:R-:W2:Y:S04]  /*1870*/  LDS.U8 R11, [R62+0x800] ;  /* 0x000800003e0b7984 */ /* 0x000ea80000000000 */
[----:B------:R-:W2:Y:S01]  /*1880*/  LDS.U8 R21, [R62+0x808] ;  /* 0x000808003e157984 */ /* 0x000ea20000000000 */
[----:B0-----:R-:W-:-:S03]  /*1890*/  PRMT R14, R29, 0x7604, R14 ;  /* 0x000076041d0e7816 */ /* 0x001fc6000000000e */
[----:B------:R-:W0:Y:S04]  /*18a0*/  LDS.U8 R25, [R62+0xc00] ;  /* 0x000c00003e197984 */ /* 0x000e280000000000 */
[----:B------:R-:W0:Y:S01]  /*18b0*/  LDS.U8 R31, [R62+0xc08] ;  /* 0x000c08003e1f7984 */ /* 0x000e220000000000 */
[----:B-1----:R-:W-:-:S03]  /*18c0*/  PRMT R20, R33, 0x7604, R20 ;  /* 0x0000760421147816 */ /* 0x002fc60000000014 */
[----:B------:R-:W1:Y:S04]  /*18d0*/  LDS.U8 R35, [R62+0x1000] ;  /* 0x001000003e237984 */ /* 0x000e680000000000 */
[----:B------:R-:W1:Y:S01]  /*18e0*/  LDS.U8 R41, [R62+0x1008] ;  /* 0x001008003e297984 */ /* 0x000e620000000000 */
[----:B------:R-:W-:-:S03]  /*18f0*/  PRMT R22, R39, 0x7604, R22 ;  /* 0x0000760427167816 */ /* 0x000fc60000000016 */
[----:B------:R-:W1:Y:S04]  /*1900*/  LDS.U8 R47, [R62+0x1400] ;  /* 0x001400003e2f7984 */ /* 0x000e680000000000 */
[----:B------:R-:W1:Y:S01]  /*1910*/  LDS.U8 R53, [R62+0x1408] ;  /* 0x001408003e357984 */ /* 0x000e620000000000 */
[----:B---3--:R-:W-:-:S03]  /*1920*/  PRMT R26, R45, 0x7604, R26 ;  /* 0x000076042d1a7816 */ /* 0x008fc6000000001a */
[----:B------:R-:W3:Y:S04]  /*1930*/  LDS.U8 R13, [R62+0x840] ;  /* 0x000840003e0d7984 */ /* 0x000ee80000000000 */
[----:B------:R-:W3:Y:S01]  /*1940*/  LDS.U8 R65, [R62+0x848] ;  /* 0x000848003e417984 */ /* 0x000ee20000000000 */
[----:B----4-:R-:W-:-:S03]  /*1950*/  PRMT R28, R51, 0x7604, R28 ;  /* 0x00007604331c7816 */ /* 0x010fc6000000001c */
[----:B------:R-:W4:Y:S01]  /*1960*/  LDS.U8 R27, [R62+0xc40] ;  /* 0x000c40003e1b7984 */ /* 0x000f220000000000 */
[----:B--2---:R-:W-:-:S03]  /*1970*/  PRMT R8, R11, 0x7054, R8 ;  /* 0x000070540b087816 */ /* 0x004fc60000000008 */
[----:B------:R-:W2:Y:S01]  /*1980*/  LDS.U8 R67, [R62+0xc48] ;  /* 0x000c48003e437984 */ /* 0x000ea20000000000 */
[----:B------:R-:W-:-:S03]  /*1990*/  PRMT R10, R21, 0x7054, R10 ;  /* 0x00007054150a7816 */ /* 0x000fc6000000000a */
[----:B------:R-:W2:Y:S01]  /*19a0*/  LDS.U8 R37, [R62+0x1040] ;  /* 0x001040003e257984 */ /* 0x000ea20000000000 */
[----:B0-----:R-:W-:-:S03]  /*19b0*/  PRMT R12, R25, 0x7054, R12 ;  /* 0x00007054190c7816 */ /* 0x001fc6000000000c */
[----:B------:R-:W0:Y:S01]  /*19c0*/  LDS.U8 R43, [R62+0x1048] ;  /* 0x001048003e2b7984 */ /* 0x000e220000000000 */
[----:B------:R-:W-:-:S03]  /*19d0*/  PRMT R14, R31, 0x7054, R14 ;  /* 0x000070541f0e7816 */ /* 0x000fc6000000000e */
[----:B------:R-:W0:Y:S01]  /*19e0*/  LDS.U8 R49, [R62+0x1440] ;  /* 0x001440003e317984 */ /* 0x000e220000000000 */
[----:B-1----:R-:W-:-:S03]  /*19f0*/  PRMT R20, R35, 0x7054, R20 ;  /* 0x0000705423147816 */ /* 0x002fc60000000014 */
[----:B------:R-:W1:Y:S01]  /*1a00*/  LDS.U8 R55, [R62+0x1448] ;  /* 0x001448003e377984 */ /* 0x000e620000000000 */
[----:B------:R-:W-:Y:S02]  /*1a10*/  PRMT R22, R41, 0x7054, R22 ;  /* 0x0000705429167816 */ /* 0x000fe40000000016 */
[----:B------:R-:W-:Y:S02]  /*1a20*/  PRMT R26, R47, 0x7054, R26 ;  /* 0x000070542f1a7816 */ /* 0x000fe4000000001a */
[----:B------:R-:W-:Y:S02]  /*1a30*/  PRMT R28, R53, 0x7054, R28 ;  /* 0x00007054351c7816 */ /* 0x000fe4000000001c */
[----:B---3--:R-:W-:Y:S02]  /*1a40*/  PRMT R64, R13, 0x654, R8 ;  /* 0x000006540d407816 */ /* 0x008fe40000000008 */
[----:B------:R-:W-:Y:S02]  /*1a50*/  PRMT R65, R65, 0x654, R10 ;  /* 0x0000065441417816 */ /* 0x000fe4000000000a */
[----:B----4-:R-:W-:-:S02]  /*1a60*/  PRMT R66, R27, 0x654, R12 ;  /* 0x000006541b427816 */ /* 0x010fc4000000000c */
[----:B--2---:R-:W-:Y:S02]  /*1a70*/  PRMT R67, R67, 0x654, R14 ;  /* 0x0000065443437816 */ /* 0x004fe4000000000e */
[----:B------:R-:W-:Y:S02]  /*1a80*/  PRMT R68, R37, 0x654, R20 ;  /* 0x0000065425447816 */ /* 0x000fe40000000014 */
[----:B0-----:R-:W-:Y:S02]  /*1a90*/  PRMT R69, R43, 0x654, R22 ;  /* 0x000006542b457816 */ /* 0x001fe40000000016 */
[----:B------:R-:W-:Y:S02]  /*1aa0*/  PRMT R70, R49, 0x654, R26 ;  /* 0x0000065431467816 */ /* 0x000fe4000000001a */
[----:B-1----:R-:W-:Y:S02]  /*1ab0*/  PRMT R71, R55, 0x654, R28 ;  /* 0x0000065437477816 */ /* 0x002fe4000000001c */
[----:B------:R-:W-:Y:S01]  /*1ac0*/  R2UR UR4, R24 ;  /* 0x00000000180472ca */ /* 0x000fe200000e0000 */
[----:B------:R-:W-:Y:S01]  /*1ad0*/  UMOV UR7, 0x40000040 ;  /* 0x4000004000077882 */ /* 0x000fe20000000000 */
[----:B------:R-:W-:-:S11]  /*1ae0*/  WARPGROUP.ARRIVE ;  /* 0x00000000000079c5 */ /* 0x000fd60000000000 */
[----:B------:R-:W-:-:S04]  /*1af0*/  USHF.R.U32.HI UR4, URZ, 0x4, UR4 ;  /* 0x000000043f047899 */ /* 0x000fc80008011604 */
[----:B------:R-:W-:-:S04]  /*1b00*/  ULOP3.LUT UR4, UR4, 0x3fff, URZ, 0xc0, !UPT ;  /* 0x00003fff04047892 */ /* 0x000fc8000f8ec03f */
[----:B------:R-:W-:-:S04]  /*1b10*/  ULOP3.LUT UR5, UR4, 0x10000, URZ, 0xfc, !UPT ;  /* 0x0001000004057892 */ /* 0x000fc8000f8efc3f */
[----:B------:R-:W-:-:S07]  /*1b20*/  ULEA UR4, UR39, UR5, 0x9 ;  /* 0x0000000527047291 */ /* 0x000fce000f8e483f */
[----:B------:R-:W-:Y:S02]  /*1b30*/  UMOV UR6, UR4 ;  /* 0x0000000400067c82 */ /* 0x000fe40008000000 */
[----:B------:R-:W-:Y:S01]  /*1b40*/  QGMMA.64x64x32.F32.E4M3.E5M2 R24, R64, gdesc[UR4], RZ, !UPT, gsb0 ;  /* 0x00e0000440187df3 */ /* 0x000fe2000c0028ff */
[----:B------:R-:W-:Y:S01]  /*1b50*/  UIADD3 UR6, UR4, 0x2, URZ ;  /* 0x0000000204067890 */ /* 0x000fe2000fffe03f */
[----:B------:R-:W-:Y:S01]  /*1b60*/  UMOV UR7, 0x40000040 ;  /* 0x4000004000077882 */ /* 0x000fe20000000000 */
[----:B------:R-:W-:Y:S02]  /*1b70*/  WARPGROUP.DEPBAR.LE gsb0, 0x0 ;  /* 0x00008000000079c5 */ /* 0x000fe40000010000 */
[----:B------:R-:W-:-:S06]  /*1b80*/  WARPGROUP.ARRIVE ;  /* 0x00000000000079c5 */ /* 0x000fcc0000000000 */
[----:B------:R-:W-:Y:S01]  /*1b90*/  QGMMA.64x64x32.F32.E4M3.E5M2 R24, R68, gdesc[UR4], R24, gsb0 ;  /* 0x00e0000444187df3 */ /* 0x000fe20008002818 */
[----:B------:R-:W-:Y:S01]  /*1ba0*/  UIADD3 UR6, UR4, 0x4, URZ ;  /* 0x0000000404067890 */ /* 0x000fe2000fffe03f */
[----:B------:R-:W-:Y:S01]  /*1bb0*/  UMOV UR7, 0x40000040 ;  /* 0x4000004000077882 */ /* 0x000fe20000000000 */
[----:B------:R-:W-:Y:S01]  /*1bc0*/  UIADD3 UR4, UR4, 0x6, URZ ;  /* 0x0000000604047890 */ /* 0x000fe2000fffe03f */
[----:B------:R-:W-:Y:S02]  /*1bd0*/  WARPGROUP.DEPBAR.LE gsb0, 0x0 ;  /* 0x00008000000079c5 */ /* 0x000fe40000010000 */
[----:B------:R-:W-:Y:S04]  /*1be0*/  LDS.U8 R8, [R7+0x1800] ;  /* 0x0018000007087984 */ /* 0x000fe80000000000 */
[----:B------:R-:W0:Y:S04]  /*1bf0*/  LDS.U8 R9, [R7+0x1840] ;  /* 0x0018400007097984 */ /* 0x000e280000000000 */
[----:B------:R-:W-:Y:S04]  /*1c00*/  LDS.U8 R10, [R7+0x1808] ;  /* 0x00180800070a7984 */ /* 0x000fe80000000000 */
[----:B------:R-:W1:Y:S04]  /*1c10*/  LDS.U8 R15, [R7+0x1848] ;  /* 0x00184800070f7984 */ /* 0x000e680000000000 */
[----:B------:R-:W-:Y:S04]  /*1c20*/  LDS.U8 R12, [R7+0x1c00] ;  /* 0x001c0000070c7984 */ /* 0x000fe80000000000 */
[----:B------:R-:W2:Y:S04]  /*1c30*/  LDS.U8 R23, [R7+0x1c40] ;  /* 0x001c400007177984 */ /* 0x000ea80000000000 */
[----:B------:R-:W-:Y:S04]  /*1c40*/  LDS.U8 R14, [R7+0x1c08] ;  /* 0x001c0800070e7984 */ /* 0x000fe80000000000 */
[----:B------:R-:W3:Y:S04]  /*1c50*/  LDS.U8 R67, [R7+0x1c48] ;  /* 0x001c480007437984 */ /* 0x000ee80000000000 */
[----:B------:R-:W4:Y:S04]  /*1c60*/  LDS.U8 R11, [R62+0x1800] ;  /* 0x001800003e0b7984 */ /* 0x000f280000000000 */
[----:B------:R-:W4:Y:S04]  /*1c70*/  LDS.U8 R21, [R62+0x1808] ;  /* 0x001808003e157984 */ /* 0x000f280000000000 */
[----:B------:R-:W4:Y:S04]  /*1c80*/  LDS.U8 R61, [R62+0x1c00] ;  /* 0x001c00003e3d7984 */ /* 0x000f280000000000 */
[----:B------:R-:W4:Y:S01]  /*1c90*/  LDS.U8 R69, [R62+0x1c08] ;  /* 0x001c08003e457984 */ /* 0x000f220000000000 */
[----:B0-----:R-:W-:-:S03]  /*1ca0*/  PRMT R8, R9, 0x7604, R8 ;  /* 0x0000760409087816 */ /* 0x001fc60000000008 */
[----:B------:R-:W0:Y:S04]  /*1cb0*/  LDS.U8 R13, [R62+0x1840] ;  /* 0x001840003e0d7984 */ /* 0x000e280000000000 */
[----:B------:R-:W0:Y:S01]  /*1cc0*/  LDS.U8 R65, [R62+0x1848] ;  /* 0x001848003e417984 */ /* 0x000e220000000000 */
[----:B-1----:R-:W-:-:S03]  /*1cd0*/  PRMT R10, R15, 0x7604, R10 ;  /* 0x000076040f0a7816 */ /* 0x002fc6000000000a */
[----:B------:R-:W1:Y:S04]  /*1ce0*/  LDS.U8 R63, [R62+0x1c40] ;  /* 0x001c40003e3f7984 */ /* 0x000e680000000000 */
[----:B------:R-:W1:Y:S01]  /*1cf0*/  LDS.U8 R71, [R62+0x1c48] ;  /* 0x001c48003e477984 */ /* 0x000e620000000000 */
[----:B--2---:R-:W-:Y:S02]  /*1d00*/  PRMT R12, R23, 0x7604, R12 ;  /* 0x00007604170c7816 */ /* 0x004fe4000000000c */
[----:B---3--:R-:W-:Y:S02]  /*1d10*/  PRMT R14, R67, 0x7604, R14 ;  /* 0x00007604430e7816 */ /* 0x008fe4000000000e */
[----:B----4-:R-:W-:Y:S02]  /*1d20*/  PRMT R8, R11, 0x7054, R8 ;  /* 0x000070540b087816 */ /* 0x010fe40000000008 */
[----:B------:R-:W-:-:S02]  /*1d30*/  PRMT R10, R21, 0x7054, R10 ;  /* 0x00007054150a7816 */ /* 0x000fc4000000000a */
[----:B------:R-:W-:Y:S02]  /*1d40*/  PRMT R12, R61, 0x7054, R12 ;  /* 0x000070543d0c7816 */ /* 0x000fe4000000000c */
[----:B------:R-:W-:Y:S02]  /*1d50*/  PRMT R14, R69, 0x7054, R14 ;  /* 0x00007054450e7816 */ /* 0x000fe4000000000e */
[----:B0-----:R-:W-:Y:S02]  /*1d60*/  PRMT R64, R13, 0x654, R8 ;  /* 0x000006540d407816 */ /* 0x001fe40000000008 */
[----:B------:R-:W-:Y:S02]  /*1d70*/  PRMT R65, R65, 0x654, R10 ;  /* 0x0000065441417816 */ /* 0x000fe4000000000a */
[----:B-1----:R-:W-:Y:S02]  /*1d80*/  PRMT R66, R63, 0x654, R12 ;  /* 0x000006543f427816 */ /* 0x002fe4000000000c */
[----:B------:R-:W-:-:S04]  /*1d90*/  PRMT R67, R71, 0x654, R14 ;  /* 0x0000065447437816 */ /* 0x000fc8000000000e */
[----:B------:R-:W-:-:S06]  /*1da0*/  WARPGROUP.ARRIVE ;  /* 0x00000000000079c5 */ /* 0x000fcc0000000000 */
[----:B------:R-:W-:Y:S01]  /*1db0*/  QGMMA.64x64x32.F32.E4M3.E5M2 R24, R64, gdesc[UR4], R24, gsb0 ;  /* 0x00e0000440187df3 */ /* 0x000fe20008002818 */
[----:B------:R-:W-:Y:S01]  /*1dc0*/  UMOV UR6, UR4 ;  /* 0x0000000400067c82 */ /* 0x000fe20008000000 */
[----:B------:R-:W-:Y:S01]  /*1dd0*/  UMOV UR7, 0x40000040 ;  /* 0x4000004000077882 */ /* 0x000fe20000000000 */
        /* <DEDUP_REMOVED lines=30> */
[----:B------:R-:W-:Y:S03]  /*1fc0*/  QGMMA.64x64x32.F32.E4M3.E5M2 R24, R64, gdesc[UR4], R24, gsb0 ;  /* 0x00e0000440187df3 */ /* 0x000fe60008002818 */
[----:B------:R-:W-:Y:S02]  /*1fd0*/  WARPGROUP.DEPBAR.LE gsb0, 0x0 ;  /* 0x00008000000079c5 */ /* 0x000fe40000010000 */
[----:B------:R-:W-:Y:S05]  /*1fe0*/  @!P2 BRA `(.L_x_23) ;  /* 0x000000140070a947 */ /* 0x000fea0003800000 */
[----:B------:R-:W-:Y:S05]  /*1ff0*/  @!P0 BRA `(.L_x_24) ;  /* 0x0000000000048947 */ /* 0x000fea0003800000 */
[----:B------:R-:W-:Y:S01]  /*2000*/  BPT.TRAP 0x1 ;  /* 0x000000040000795c */ /* 0x000fe20000300000 */
.L_x_24:
[----:B------:R-:W-:-:S05]  /*2010*/  IMAD.SHL.U32 R14, R3, 0x4000, RZ ;  /* 0x00004000030e7824 */ /* 0x000fca00078e00ff */
[----:B------:R-:W-:-:S05]  /*2020*/  IADD3 R7, R0, R14, R5 ;  /* 0x0000000e00077210 */ /* 0x000fca0007ffe005 */
[----:B------:R-:W-:Y:S01]  /*2030*/  IMAD.IADD R20, R4, 0x1, R7 ;  /* 0x0000000104147824 */ /* 0x000fe200078e0207 */
[----:B------:R-:W-:Y:S06]  /*2040*/  @P1 BRA `(.L_x_25) ;  /* 0x0000000000081947 */ /* 0x000fec0003800000 */
[----:B------:R-:W0:Y:S02]  /*2050*/  SYNCS.PHASECHK.TRANS64.TRYWAIT P1, [R6+URZ], R73 ;  /* 0x00000049060075a7 */ /* 0x000e24000802017f */
[----:B0-----:R-:W-:Y:S05]  /*2060*/  @!P1 BRA `(.L_x_26) ;  /* 0x0000006000a89947 */ /* 0x001fea0003800000 */
.L_x_25:
[----:B0-----:R-:W-:Y:S01]  /*2070*/  LDS.U8 R6, [R7+0x800] ;  /* 0x0008000007067984 */ /* 0x001fe20000000000 */
[----:B------:R-:W0:Y:S03]  /*2080*/  LDC R22, c[0x0][0x28c] ;  /* 0x0000a300ff167b82 */ /* 0x000e260000000800 */
[----:B------:R-:W1:Y:S04]  /*2090*/  LDS.U8 R9, [R7+0x840] ;  /* 0x0008400007097984 */ /* 0x000e680000000000 */
[----:B------:R-:W-:Y:S04]  /*20a0*/  LDS.U8 R8, [R7+0x808] ;  /* 0x0008080007087984 */ /* 0x000fe80000000000 */
[----:B------:R-:W2:Y:S04]  /*20b0*/  LDS.U8 R15, [R7+0x848] ;  /* 0x00084800070f7984 */ /* 0x000ea80000000000 */
[----:B------:R-:W-:Y:S04]  /*20c0*/  LDS.U8 R10, [R7+0xc00] ;  /* 0x000c0000070a7984 */ /* 0x000fe80000000000 */
[----:B------:R-:W3:Y:S04]  /*20d0*/  LDS.U8 R61, [R7+0xc40] ;  /* 0x000c4000073d7984 */ /* 0x000ee80000000000 */
[----:B------:R-:W-:Y:S01]  /*20e0*/  LDS.U8 R12, [R7+0xc08] ;  /* 0x000c0800070c7984 */ /* 0x000fe20000000000 */
[----:B0-----:R-:W-:-:S03]  /*20f0*/  ISETP.GE.AND P1, PT, R22, 0x101, PT ;  /* 0x000001011600780c */ /* 0x001fc60003f26270 */
[----:B------:R-:W0:Y:S04]  /*2100*/  LDS.U8 R67, [R7+0xc48] ;  /* 0x000c480007437984 */ /* 0x000e280000000000 */
[----:B------:R-:W4:Y:S04]  /*2110*/  LDS.U8 R11, [R20+0x800] ;  /* 0x00080000140b7984 */ /* 0x000f280000000000 */
[----:B------:R-:W4:Y:S04]  /*2120*/  LDS.U8 R21, [R20+0x808] ;  /* 0x0008080014157984 */ /* 0x000f280000000000 */
[----:B------:R-:W4:Y:S04]  /*2130*/  LDS.U8 R63, [R20+0xc00] ;  /* 0x000c0000143f7984 */ /* 0x000f280000000000 */
[----:B------:R-:W4:Y:S01]  /*2140*/  LDS.U8 R69, [R20+0xc08] ;  /* 0x000c080014457984 */ /* 0x000f220000000000 */
[----:B-1----:R-:W-:Y:S01]  /*2150*/  PRMT R6, R9, 0x7604, R6 ;  /* 0x0000760409067816 */ /* 0x002fe20000000006 */
[----:B------:R-:W-:-:S02]  /*2160*/  IMAD.U32 R9, RZ, RZ, UR39 ;  /* 0x00000027ff097e24 */ /* 0x000fc4000f8e00ff */
[----:B------:R-:W1:Y:S04]  /*2170*/  LDS.U8 R13, [R20+0x840] ;  /* 0x00084000140d7984 */ /* 0x000e680000000000 */
[----:B------:R-:W1:Y:S01]  /*2180*/  LDS.U8 R23, [R20+0x848] ;  /* 0x0008480014177984 */ /* 0x000e620000000000 */
[----:B--2---:R-:W-:-:S03]  /*2190*/  PRMT R8, R15, 0x7604, R8 ;  /* 0x000076040f087816 */ /* 0x004fc60000000008 */
[----:B------:R-:W2:Y:S04]  /*21a0*/  LDS.U8 R65, [R20+0xc40] ;  /* 0x000c400014417984 */ /* 0x000ea80000000000 */
[----:B------:R-:W2:Y:S01]  /*21b0*/  LDS.U8 R71, [R20+0xc48] ;  /* 0x000c480014477984 */ /* 0x000ea20000000000 */
[----:B---3--:R-:W-:Y:S02]  /*21c0*/  PRMT R10, R61, 0x7604, R10 ;  /* 0x000076043d0a7816 */ /* 0x008fe4000000000a */
[----:B0-----:R-:W-:Y:S02]  /*21d0*/  PRMT R12, R67, 0x7604, R12 ;  /* 0x00007604430c7816 */ /* 0x001fe4000000000c */
[----:B----4-:R-:W-:Y:S02]  /*21e0*/  PRMT R6, R11, 0x7054, R6 ;  /* 0x000070540b067816 */ /* 0x010fe40000000006 */
[----:B------:R-:W-:-:S02]  /*21f0*/  PRMT R8, R21, 0x7054, R8 ;  /* 0x0000705415087816 */ /* 0x000fc40000000008 */
[----:B------:R-:W-:Y:S02]  /*2200*/  PRMT R10, R63, 0x7054, R10 ;  /* 0x000070543f0a7816 */ /* 0x000fe4000000000a */
[----:B------:R-:W-:Y:S02]  /*2210*/  PRMT R12, R69, 0x7054, R12 ;  /* 0x00007054450c7816 */ /* 0x000fe4000000000c */
[----:B-1----:R-:W-:Y:S02]  /*2220*/  PRMT R68, R13, 0x654, R6 ;  /* 0x000006540d447816 */ /* 0x002fe40000000006 */
[----:B------:R-:W-:Y:S02]  /*2230*/  PRMT R69, R23, 0x654, R8 ;  /* 0x0000065417457816 */ /* 0x000fe40000000008 */
[----:B--2---:R-:W-:Y:S02]  /*2240*/  PRMT R70, R65, 0x654, R10 ;  /* 0x0000065441467816 */ /* 0x004fe4000000000a */
[----:B------:R-:W-:Y:S01]  /*2250*/  PRMT R71, R71, 0x654, R12 ;  /* 0x0000065447477816 */ /* 0x000fe2000000000c */
[----:B------:R-:W-:Y:S06]  /*2260*/  @!P1 BRA `(.L_x_27) ;  /* 0x0000000800e49947 */ /* 0x000fec0003800000 */
[----:B------:R-:W-:Y:S01]  /*2270*/  R2UR UR7, R3 ;  /* 0x00000000030772ca */ /* 0x000fe200000e0000 */
[----:B------:R-:W-:Y:S01]  /*2280*/  UIADD3 UR4, UR40, -0x1, URZ ;  /* 0xffffffff28047890 */ /* 0x000fe2000fffe03f */
[----:B------:R-:W-:-:S05]  /*2290*/  IMAD.U32 R9, RZ, RZ, UR39 ;  /* 0x00000027ff097e24 */ /* 0x000fca000f8e00ff */
[----:B------:R-:W-:-:S08]  /*22a0*/  IMAD.U32 R6, RZ, RZ, UR4 ;  /* 0x00000004ff067e24 */ /* 0x000fd0000f8e00ff */
.L_x_35:
[----:B------:R-:W-:-:S04]  /*22b0*/  UIADD3 UR4, UR7, 0x1, URZ ;  /* 0x0000000107047890 */ /* 0x000fc8000fffe03f */
[----:B------:R-:W-:-:S04]  /*22c0*/  UISETP.NE.AND UP0, UPT, UR4, 0x9, UPT ;  /* 0x000000090400788c */ /* 0x000fc8000bf05270 */
[----:B------:R-:W-:Y:S02]  /*22d0*/  USEL UR6, URZ, 0x1, UP0 ;  /* 0x000000013f067887 */ /* 0x000fe40008000000 */
[----:B------:R-:W-:-:S04]  /*22e0*/  USEL UR4, UR4, URZ, UP0 ;  /* 0x0000003f04047287 */ /* 0x000fc80008000000 */
[----:B------:R-:W-:Y:S02]  /*22f0*/  LOP3.LUT R72, R72, UR6, RZ, 0x3c, !PT ;  /* 0x0000000648487c12 */ /* 0x000fe4000f8e3cff */
[----:B------:R-:W-:Y:S01]  /*2300*/  IMAD.U32 R3, RZ, RZ, UR4 ;  /* 0x00000004ff037e24 */ /* 0x000fe2000f8e00ff */
[----:B------:R-:W-:Y:S06]  /*2310*/  @!P0 BRA `(.L_x_28) ;  /* 0x0000000000048947 */ /* 0x000fec0003800000 */
[----:B------:R-:W-:Y:S01]  /*2320*/  BPT.TRAP 0x1 ;  /* 0x000000040000795c */ /* 0x000fe20000300000 */
.L_x_28:
[----:B------:R-:W0:Y:S01]  /*2330*/  S2UR UR6, SR_CgaCtaId ;  /* 0x00000000000679c3 */ /* 0x000e220000008800 */
[----:B------:R-:W-:Y:S01]  /*2340*/  UMOV UR4, 0x400 ;  /* 0x0000040000047882 */ /* 0x000fe20000000000 */
[----:B------:R-:W-:Y:S01]  /*2350*/  SHF.L.U32 R76, R72, 0x1f, RZ ;  /* 0x0000001f484c7819 */ /* 0x000fe200000006ff */
[----:B------:R-:W-:Y:S01]  /*2360*/  IMAD.U32 R8, RZ, RZ, UR7 ;  /* 0x00000007ff087e24 */ /* 0x000fe2000f8e00ff */
[----:B------:R-:W-:-:S03]  /*2370*/  UMOV UR11, 0x40000040 ;  /* 0x40000040000b7882 */ /* 0x000fc60000000000 */
[----:B------:R-:W-:Y:S01]  /*2380*/  IMAD R7, R8, 0x4000, R5 ;  /* 0x0000400008077824 */ /* 0x000fe200078e0205 */
[----:B0-----:R-:W-:Y:S02]  /*2390*/  ULEA UR4, UR6, UR4, 0x18 ;  /* 0x0000000406047291 */ /* 0x001fe4000f8ec03f */
[----:B------:R-:W-:-:S03]  /*23a0*/  ULEA UR6, UR7, UR5, 0x9 ;  /* 0x0000000507067291 */ /* 0x000fc6000f8e483f */
[----:B------:R-:W-:Y:S01]  /*23b0*/  UMOV UR7, 0x40000040 ;  /* 0x4000004000077882 */ /* 0x000fe20000000000 */
[----:B------:R-:W-:Y:S01]  /*23c0*/  IMAD.U32 R0, RZ, RZ, UR4 ;  /* 0x00000004ff007e24 */ /* 0x000fe2000f8e00ff */
[----:B------:R-:W-:-:S03]  /*23d0*/  UIADD3 UR4, UR6, 0x2, URZ ;  /* 0x0000000206047890 */ /* 0x000fc6000fffe03f */
[----:B------:R-:W-:Y:S02]  /*23e0*/  IMAD R21, R3, 0x8, R0 ;  /* 0x0000000803157824 */ /* 0x000fe400078e0200 */
[----:B------:R-:W-:Y:S02]  /*23f0*/  IMAD.IADD R23, R0, 0x1, R7 ;  /* 0x0000000100177824 */ /* 0x000fe400078e0207 */
[----:B------:R0:W1:Y:S01]  /*2400*/  SYNCS.PHASECHK.TRANS64.TRYWAIT P1, [R21+URZ], R76 ;  /* 0x0000004c150075a7 */ /* 0x000062000802017f */
[----:B------:R-:W-:Y:S01]  /*2410*/  WARPGROUP.ARRIVE ;  /* 0x00000000000079c5 */ /* 0x000fe20000000000 */
[----:B------:R-:W-:Y:S01]  /*2420*/  IMAD.IADD R61, R4, 0x1, R23 ;  /* 0x00000001043d7824 */ /* 0x000fe200078e0217 */
[----:B------:R-:W-:-:S04]  /*2430*/  UMOV UR10, UR4 ;  /* 0x00000004000a7c82 */ /* 0x000fc80008000000 */
[----:B------:R-:W-:Y:S03]  /*2440*/  QGMMA.64x64x32.F32.E4M3.E5M2 R24, R68, gdesc[UR4], R24, gsb0 ;  /* 0x00e0000444187df3 */ /* 0x000fe60008002818 */
[----:B------:R-:W-:Y:S02]  /*2450*/  WARPGROUP.DEPBAR.LE gsb0, 0x0 ;  /* 0x00008000000079c5 */ /* 0x000fe40000010000 */
[----:B------:R-:W-:Y:S04]  /*2460*/  LDS.U8 R7, [R23+0x1000] ;  /* 0x0010000017077984 */ /* 0x000fe80000000000 */
[----:B------:R-:W2:Y:S04]  /*2470*/  LDS.U8 R8, [R23+0x1040] ;  /* 0x0010400017087984 */ /* 0x000ea80000000000 */
[----:B------:R-:W-:Y:S04]  /*2480*/  LDS.U8 R11, [R23+0x1008] ;  /* 0x00100800170b7984 */ /* 0x000fe80000000000 */
[----:B------:R-:W3:Y:S04]  /*2490*/  LDS.U8 R14, [R23+0x1048] ;  /* 0x00104800170e7984 */ /* 0x000ee80000000000 */
[----:B------:R-:W-:Y:S04]  /*24a0*/  LDS.U8 R13, [R23+0x1400] ;  /* 0x00140000170d7984 */ /* 0x000fe80000000000 */
[----:B------:R-:W4:Y:S04]  /*24b0*/  LDS.U8 R62, [R23+0x1440] ;  /* 0x00144000173e7984 */ /* 0x000f280000000000 */
[----:B------:R-:W-:Y:S04]  /*24c0*/  LDS.U8 R15, [R23+0x1408] ;  /* 0x00140800170f7984 */ /* 0x000fe80000000000 */
[----:B------:R-:W0:Y:S04]  /*24d0*/  LDS.U8 R66, [R23+0x1448] ;  /* 0x0014480017427984 */ /* 0x000e280000000000 */
[----:B------:R-:W1:Y:S04]  /*24e0*/  LDS.U8 R10, [R61+0x1000] ;  /* 0x001000003d0a7984 */ /* 0x000e680000000000 */
[----:B------:R-:W1:Y:S04]  /*24f0*/  LDS.U8 R20, [R61+0x1008] ;  /* 0x001008003d147984 */ /* 0x000e680000000000 */
[----:B------:R-:W1:Y:S04]  /*2500*/  LDS.U8 R64, [R61+0x1400] ;  /* 0x001400003d407984 */ /* 0x000e680000000000 */
[----:B------:R-:W1:Y:S01]  /*2510*/  LDS.U8 R68, [R61+0x1408] ;  /* 0x001408003d447984 */ /* 0x000e620000000000 */
[----:B--2---:R-:W-:-:S03]  /*2520*/  PRMT R7, R8, 0x7604, R7 ;  /* 0x0000760408077816 */ /* 0x004fc60000000007 */
[----:B------:R-:W2:Y:S04]  /*2530*/  LDS.U8 R12, [R61+0x1040] ;  /* 0x001040003d0c7984 */ /* 0x000ea80000000000 */
[----:B------:R-:W2:Y:S01]  /*2540*/  LDS.U8 R22, [R61+0x1048] ;  /* 0x001048003d167984 */ /* 0x000ea20000000000 */
[----:B---3--:R-:W-:-:S03]  /*2550*/  PRMT R11, R14, 0x7604, R11 ;  /* 0x000076040e0b7816 */ /* 0x008fc6000000000b */
[----:B------:R-:W3:Y:S04]  /*2560*/  LDS.U8 R70, [R61+0x1440] ;  /* 0x001440003d467984 */ /* 0x000ee80000000000 */
[----:B------:R-:W3:Y:S01]  /*2570*/  LDS.U8 R74, [R61+0x1448] ;  /* 0x001448003d4a7984 */ /* 0x000ee20000000000 */
[----:B----4-:R-:W-:Y:S02]  /*2580*/  PRMT R13, R62, 0x7604, R13 ;  /* 0x000076043e0d7816 */ /* 0x010fe4000000000d */
[----:B0-----:R-:W-:Y:S02]  /*2590*/  PRMT R15, R66, 0x7604, R15 ;  /* 0x00007604420f7816 */ /* 0x001fe4000000000f */
[----:B-1----:R-:W-:Y:S02]  /*25a0*/  PRMT R7, R10, 0x7054, R7 ;  /* 0x000070540a077816 */ /* 0x002fe40000000007 */
[----:B------:R-:W-:-:S02]  /*25b0*/  PRMT R11, R20, 0x7054, R11 ;  /* 0x00007054140b7816 */ /* 0x000fc4000000000b */
[----:B------:R-:W-:Y:S02]  /*25c0*/  PRMT R13, R64, 0x7054, R13 ;  /* 0x00007054400d7816 */ /* 0x000fe4000000000d */
[----:B------:R-:W-:Y:S02]  /*25d0*/  PRMT R15, R68, 0x7054, R15 ;  /* 0x00007054440f7816 */ /* 0x000fe4000000000f */
[----:B--2---:R-:W-:Y:S02]  /*25e0*/  PRMT R68, R12, 0x654, R7 ;  /* 0x000006540c447816 */ /* 0x004fe40000000007 */
[----:B------:R-:W-:Y:S02]  /*25f0*/  PRMT R69, R22, 0x654, R11 ;  /* 0x0000065416457816 */ /* 0x000fe4000000000b */
[----:B---3--:R-:W-:Y:S02]  /*2600*/  PRMT R70, R70, 0x654, R13 ;  /* 0x0000065446467816 */ /* 0x008fe4000000000d */
[----:B------:R-:W-:-:S04]  /*2610*/  PRMT R71, R74, 0x654, R15 ;  /* 0x000006544a477816 */ /* 0x000fc8000000000f */
[----:B------:R-:W-:-:S06]  /*2620*/  WARPGROUP.ARRIVE ;  /* 0x00000000000079c5 */ /* 0x000fcc0000000000 */
[----:B------:R-:W-:Y:S03]  /*2630*/  QGMMA.64x64x32.F32.E4M3.E5M2 R24, R68, gdesc[UR8], R24, gsb0 ;  /* 0x00e0000844187df3 */ /* 0x000fe60008002818 */
        /* <DEDUP_REMOVED lines=28> */
[----:B------:R-:W-:Y:S01]  /*2800*/  PRMT R67, R74, 0x654, R15 ;  /* 0x000006544a437816 */ /* 0x000fe2000000000f */
[----:B------:R-:W-:Y:S06]  /*2810*/  @!P0 BRA `(.L_x_29) ;  /* 0x0000000000048947 */ /* 0x000fec0003800000 */
[----:B------:R-:W-:Y:S01]  /*2820*/  BPT.TRAP 0x1 ;  /* 0x000000040000795c */ /* 0x000fe20000300000 */
.L_x_29:
[----:B------:R-:W-:Y:S01]  /*2830*/  IMAD R7, R9, 0x8, R0 ;  /* 0x0000000809077824 */ /* 0x000fe200078e0200 */
[----:B------:R-:W-:-:S03]  /*2840*/  ISETP.GT.U32.AND P2, PT, R19, 0x1, PT ;  /* 0x000000011300780c */ /* 0x000fc60003f44070 */
[----:B------:R-:W-:-:S05]  /*2850*/  VIADD R7, R7, 0x48 ;  /* 0x0000004807077836 */ /* 0x000fca0000000000 */
[----:B------:R-:W-:-:S04]  /*2860*/  PRMT R7, RZ, 0x654, R7 ;  /* 0x00000654ff077816 */ /* 0x000fc80000000007 */
[----:B------:R0:W-:Y:S01]  /*2870*/  SYNCS.ARRIVE.TRANS64.RED.A1T0 RZ, [R7+URZ], RZ ;  /* 0x000000ff07ff79a7 */ /* 0x0001e2000810043f */
[----:B------:R-:W-:Y:S05]  /*2880*/  @P2 BRA `(.L_x_30) ;  /* 0x0000000000042947 */ /* 0x000fea0003800000 */
[----:B------:R-:W-:Y:S01]  /*2890*/  BPT.TRAP 0x1 ;  /* 0x000000040000795c */ /* 0x000fe20000300000 */
.L_x_30:
[----:B------:R-:W-:Y:S01]  /*28a0*/  UIADD3 UR4, UR6, 0x4, URZ ;  /* 0x0000000406047890 */ /* 0x000fe2000fffe03f */
[----:B------:R-:W-:Y:S01]  /*28b0*/  WARPGROUP.ARRIVE ;  /* 0x00000000000079c5 */ /* 0x000fe20000000000 */
[----:B------:R-:W-:Y:S01]  /*28c0*/  UMOV UR11, 0x40000040 ;  /* 0x40000040000b7882 */ /* 0x000fe20000000000 */
[----:B------:R-:W-:-:S04]  /*28d0*/  VIADD R9, R9, 0x1 ;  /* 0x0000000109097836 */ /* 0x000fc80000000000 */
[----:B------:R-:W-:Y:S01]  /*28e0*/  UMOV UR10, UR4 ;  /* 0x00000004000a7c82 */ /* 0x000fe20008000000 */
[C---:B------:R-:W-:Y:S01]  /*28f0*/  ISETP.NE.AND P2, PT, R9.reuse, 0x9, PT ;  /* 0x000000090900780c */ /* 0x040fe20003f45270 */
[----:B------:R-:W-:Y:S03]  /*2900*/  QGMMA.64x64x32.F32.E4M3.E5M2 R24, R64, gdesc[UR8], R24, gsb0 ;  /* 0x00e0000840187df3 */ /* 0x000fe60008002818 */
[----:B------:R-:W-:Y:S01]  /*2910*/  SEL R9, R9, RZ, P2 ;  /* 0x000000ff09097207 */ /* 0x000fe20001000000 */
[----:B------:R-:W-:Y:S02]  /*2920*/  WARPGROUP.DEPBAR.LE gsb0, 0x0 ;  /* 0x00008000000079c5 */ /* 0x000fe40000010000 */
[----:B0-----:R-:W-:Y:S04]  /*2930*/  LDS.U8 R7, [R23+0x2000] ;  /* 0x0020000017077984 */ /* 0x001fe80000000000 */
        /* <DEDUP_REMOVED lines=29> */
.L_x_31:
[----:B------:R-:W-:Y:S01]  /*2b10*/  IMAD.SHL.U32 R14, R3, 0x4000, RZ ;  /* 0x00004000030e7824 */ /* 0x000fe200078e00ff */
[----:B------:R-:W-:Y:S04]  /*2b20*/  BSSY B0, `(.L_x_32) ;  /* 0x0000005000007945 */ /* 0x000fe80003800000 */
[----:B------:R-:W-:Y:S01]  /*2b30*/  IADD3 R23, R0, R14, R5 ;  /* 0x0000000e00177210 */ /* 0x000fe20007ffe005 */
[----:B------:R-:W-:Y:S06]  /*2b40*/  @P1 BRA `(.L_x_33) ;  /* 0x0000000000081947 */ /* 0x000fec0003800000 */
[----:B------:R-:W0:Y:S02]  /*2b50*/  SYNCS.PHASECHK.TRANS64.TRYWAIT P1, [R21+URZ], R76 ;  /* 0x0000004c150075a7 */ /* 0x000e24000802017f */
[----:B0-----:R-:W-:Y:S05]  /*2b60*/  @!P1 BRA `(.L_x_34) ;  /* 0x0000005400fc9947 */ /* 0x001fea0003800000 */
.L_x_33:
[----:B------:R-:W-:Y:S05]  /*2b70*/  BSYNC B0 ;  /* 0x0000000000007941 */ /* 0x000fea0003800000 */
.L_x_32:
[----:B------:R-:W-:Y:S01]  /*2b80*/  IMAD.IADD R61, R4, 0x1, R23 ;  /* 0x00000001043d7824 */ /* 0x000fe200078e0217 */
[----:B------:R-:W-:Y:S01]  /*2b90*/  LDS.U8 R7, [R23+0x800] ;  /* 0x0008000017077984 */ /* 0x000fe20000000000 */
[----:B------:R-:W-:Y:S05]  /*2ba0*/  WARPSYNC.ALL ;  /* 0x0000000000007948 */ /* 0x000fea0003800000 */
[----:B------:R-:W1:Y:S04]  /*2bb0*/  LDS.U8 R8, [R23+0x840] ;  /* 0x0008400017087984 */ /* 0x000e680000000000 */
[----:B------:R-:W-:Y:S04]  /*2bc0*/  LDS.U8 R11, [R23+0x808] ;  /* 0x00080800170b7984 */ /* 0x000fe80000000000 */
[----:B------:R-:W2:Y:S04]  /*2bd0*/  LDS.U8 R12, [R23+0x848] ;  /* 0x00084800170c7984 */ /* 0x000ea80000000000 */
[----:B------:R-:W-:Y:S04]  /*2be0*/  LDS.U8 R13, [R23+0xc00] ;  /* 0x000c0000170d7984 */ /* 0x000fe80000000000 */
[----:B------:R-:W3:Y:S04]  /*2bf0*/  LDS.U8 R62, [R23+0xc40] ;  /* 0x000c4000173e7984 */ /* 0x000ee80000000000 */
[----:B0-----:R-:W-:Y:S04]  /*2c00*/  LDS.U8 R21, [R23+0xc08] ;  /* 0x000c080017157984 */ /* 0x001fe80000000000 */
[----:B------:R-:W0:Y:S04]  /*2c10*/  LDS.U8 R74, [R23+0xc48] ;  /* 0x000c4800174a7984 */ /* 0x000e280000000000 */
[----:B------:R-:W4:Y:S04]  /*2c20*/  LDS.U8 R10, [R61+0x800] ;  /* 0x000800003d0a7984 */ /* 0x000f280000000000 */
[----:B------:R-:W4:Y:S04]  /*2c30*/  LDS.U8 R20, [R61+0x808] ;  /* 0x000808003d147984 */ /* 0x000f280000000000 */
[----:B------:R-:W4:Y:S04]  /*2c40*/  LDS.U8 R70, [R61+0xc00] ;  /* 0x000c00003d467984 */ /* 0x000f280000000000 */
[----:B------:R-:W4:Y:S01]  /*2c50*/  LDS.U8 R76, [R61+0xc08] ;  /* 0x000c08003d4c7984 */ /* 0x000f220000000000 */
[----:B-1----:R-:W-:-:S03]  /*2c60*/  PRMT R7, R8, 0x7604, R7 ;  /* 0x0000760408077816 */ /* 0x002fc60000000007 */
        /* <DEDUP_REMOVED lines=15> */
[----:B------:R-:W-:Y:S01]  /*2d60*/  UIADD3 UR4, UR6, 0x6, URZ ;  /* 0x0000000606047890 */ /* 0x000fe2000fffe03f */
[----:B------:R-:W-:Y:S01]  /*2d70*/  WARPGROUP.ARRIVE ;  /* 0x00000000000079c5 */ /* 0x000fe20000000000 */
[----:B------:R-:W-:Y:S01]  /*2d80*/  UMOV UR7, 0x40000040 ;  /* 0x4000004000077882 */ /* 0x000fe20000000000 */
[C---:B------:R-:W-:Y:S01]  /*2d90*/  ISETP.GT.AND P1, PT, R6.reuse, 0x2, PT ;  /* 0x000000020600780c */ /* 0x040fe20003f24270 */
[----:B------:R-:W-:-:S03]  /*2da0*/  VIADD R6, R6, 0xffffffff ;  /* 0xffffffff06067836 */ /* 0x000fc60000000000 */
[----:B------:R-:W-:Y:S02]  /*2db0*/  UMOV UR6, UR4 ;  /* 0x0000000400067c82 */ /* 0x000fe40008000000 */
[----:B------:R-:W-:Y:S01]  /*2dc0*/  QGMMA.64x64x32.F32.E4M3.E5M2 R24, R64, gdesc[UR4], R24, gsb0 ;  /* 0x00e0000440187df3 */ /* 0x000fe20008002818 */
[----:B------:R-:W-:Y:S02]  /*2dd0*/  R2UR UR7, R3 ;  /* 0x00000000030772ca */ /* 0x000fe400000e0000 */
[----:B------:R-:W-:-:S04]  /*2de0*/  WARPGROUP.DEPBAR.LE gsb0, 0x0 ;  /* 0x00008000000079c5 */ /* 0x000fc80000010000 */
[----:B------:R-:W-:Y:S09]  /*2df0*/  @P1 BRA `(.L_x_35) ;  /* 0xfffffff4002c1947 */ /* 0x000ff2000383ffff */
.L_x_27:
[----:B------:R-:W-:Y:S01]  /*2e00*/  IMAD.MOV.U32 R7, RZ, RZ, 0x40000040 ;  /* 0x40000040ff077424 */ /* 0x000fe200078e00ff */
[----:B------:R-:W-:Y:S01]  /*2e10*/  LEA R6, R3, UR5, 0x9 ;  /* 0x0000000503067c11 */ /* 0x000fe2000f8e48ff */
[----:B------:R-:W-:Y:S01]  /*2e20*/  WARPGROUP.ARRIVE ;  /* 0x00000000000079c5 */ /* 0x000fe20000000000 */
[----:B------:R-:W-:Y:S01]  /*2e30*/  IADD3 R21, R0, R14, R5 ;  /* 0x0000000e00157210 */ /* 0x000fe20007ffe005 */
[----:B------:R-:W-:Y:S01]  /*2e40*/  IMAD.MOV.U32 R5, RZ, RZ, 0x40000040 ;  /* 0x40000040ff057424 */ /* 0x000fe200078e00ff */
[----:B------:R-:W-:Y:S02]  /*2e50*/  R2UR UR6, R6 ;  /* 0x00000000060672ca */ /* 0x000fe400000e0000 */
[----:B------:R-:W-:Y:S01]  /*2e60*/  R2UR UR7, R7 ;  /* 0x00000000070772ca */ /* 0x000fe200000e0000 */
[----:B------:R-:W-:Y:S02]  /*2e70*/  IMAD.IADD R23, R4, 0x1, R21 ;  /* 0x0000000104177824 */ /* 0x000fe400078e0215 */
[----:B------:R-:W-:-:S10]  /*2e80*/  VIADD R4, R6, 0x2 ;  /* 0x0000000206047836 */ /* 0x000fd40000000000 */
[----:B------:R-:W-:Y:S01]  /*2e90*/  QGMMA.64x64x32.F32.E4M3.E5M2 R24, R68, gdesc[UR4], R24, gsb0 ;  /* 0x00e0000444187df3 */ /* 0x000fe20008002818 */
[----:B------:R-:W-:Y:S02]  /*2ea0*/  R2UR UR6, R4 ;  /* 0x00000000040672ca */ /* 0x000fe400000e0000 */
[----:B------:R-:W-:Y:S01]  /*2eb0*/  R2UR UR7, R5 ;  /* 0x00000000050772ca */ /* 0x000fe200000e0000 */
        /* <DEDUP_REMOVED lines=62> */
.L_x_36:
[----:B------:R-:W-:Y:S01]  /*32a0*/  IMAD R9, R9, 0x8, R0 ;  /* 0x0000000809097824 */ /* 0x000fe200078e0200 */
[----:B------:R-:W-:-:S03]  /*32b0*/  ISETP.GT.U32.AND P1, PT, R19, 0x1, PT ;  /* 0x000000011300780c */ /* 0x000fc60003f24070 */
[----:B------:R-:W-:-:S05]  /*32c0*/  VIADD R9, R9, 0x48 ;  /* 0x0000004809097836 */ /* 0x000fca0000000000 */
[----:B------:R-:W-:-:S04]  /*32d0*/  PRMT R9, RZ, 0x654, R9 ;  /* 0x00000654ff097816 */ /* 0x000fc80000000009 */
[----:B------:R0:W-:Y:S01]  /*32e0*/  SYNCS.ARRIVE.TRANS64.RED.A1T0 RZ, [R9+URZ], RZ ;  /* 0x000000ff09ff79a7 */ /* 0x0001e2000810043f */
[----:B------:R-:W-:Y:S05]  /*32f0*/  @P1 BRA `(.L_x_37) ;  /* 0x0000000000041947 */ /* 0x000fea0003800000 */
[----:B------:R-:W-:Y:S01]  /*3300*/  BPT.TRAP 0x1 ;  /* 0x000000040000795c */ /* 0x000fe20000300000 */
.L_x_37:
[C---:B------:R-:W-:Y:S01]  /*3310*/  VIADD R4, R6.reuse, 0x4 ;  /* 0x0000000406047836 */ /* 0x040fe20000000000 */
[----:B------:R-:W-:Y:S01]  /*3320*/  WARPGROUP.ARRIVE ;  /* 0x00000000000079c5 */ /* 0x000fe20000000000 */
[----:B------:R-:W-:Y:S02]  /*3330*/  IMAD.MOV.U32 R5, RZ, RZ, 0x40000040 ;  /* 0x40000040ff057424 */ /* 0x000fe400078e00ff */
[----:B------:R-:W-:Y:S01]  /*3340*/  VIADD R6, R6, 0x6 ;  /* 0x0000000606067836 */ /* 0x000fe20000000000 */
[----:B------:R-:W-:Y:S01]  /*3350*/  R2UR UR6, R4 ;  /* 0x00000000040672ca */ /* 0x000fe200000e0000 */
[----:B------:R-:W-:Y:S01]  /*3360*/  IMAD.MOV.U32 R7, RZ, RZ, 0x40000040 ;  /* 0x40000040ff077424 */ /* 0x000fe200078e00ff */
[----:B------:R-:W-:-:S13]  /*3370*/  R2UR UR7, R5 ;  /* 0x00000000050772ca */ /* 0x000fda00000e0000 */
[----:B------:R-:W-:Y:S01]  /*3380*/  QGMMA.64x64x32.F32.E4M3.E5M2 R24, R64, gdesc[UR4], R24, gsb0 ;  /* 0x00e0000440187df3 */ /* 0x000fe20008002818 */
[----:B------:R-:W-:Y:S02]  /*3390*/  R2UR UR6, R6 ;  /* 0x00000000060672ca */ /* 0x000fe400000e0000 */
[----:B------:R-:W-:Y:S01]  /*33a0*/  R2UR UR7, R7 ;  /* 0x00000000070772ca */ /* 0x000fe200000e0000 */
[----:B------:R-:W-:Y:S02]  /*33b0*/  WARPGROUP.DEPBAR.LE gsb0, 0x0 ;  /* 0x00008000000079c5 */ /* 0x000fe40000010000 */
[----:B------:R-:W-:Y:S04]  /*33c0*/  LDS.U8 R3, [R21+0x2000] ;  /* 0x0020000015037984 */ /* 0x000fe80000000000 */
[----:B------:R-:W1:Y:S04]  /*33d0*/  LDS.U8 R4, [R21+0x2040] ;  /* 0x0020400015047984 */ /* 0x000e680000000000 */
[----:B------:R-:W-:Y:S04]  /*33e0*/  LDS.U8 R5, [R21+0x2008] ;  /* 0x0020080015057984 */ /* 0x000fe80000000000 */
[----:B------:R-:W2:Y:S04]  /*33f0*/  LDS.U8 R10, [R21+0x2048] ;  /* 0x00204800150a7984 */ /* 0x000ea80000000000 */
[----:B0-----:R-:W-:Y:S04]  /*3400*/  LDS.U8 R9, [R21+0x2400] ;  /* 0x0024000015097984 */ /* 0x001fe80000000000 */
[----:B------:R-:W0:Y:S04]  /*3410*/  LDS.U8 R20, [R21+0x2440] ;  /* 0x0024400015147984 */ /* 0x000e280000000000 */
[----:B------:R-:W-:Y:S04]  /*3420*/  LDS.U8 R11, [R21+0x2408] ;  /* 0x00240800150b7984 */ /* 0x000fe80000000000 */
[----:B------:R-:W3:Y:S04]  /*3430*/  LDS.U8 R62, [R21+0x2448] ;  /* 0x00244800153e7984 */ /* 0x000ee80000000000 */
        /* <DEDUP_REMOVED lines=10> */
[----:B0-----:R-:W-:Y:S02]  /*34e0*/  PRMT R9, R20, 0x7604, R9 ;  /* 0x0000760414097816 */ /* 0x001fe40000000009 */
[----:B---3--:R-:W-:Y:S02]  /*34f0*/  PRMT R11, R62, 0x7604, R11 ;  /* 0x000076043e0b7816 */ /* 0x008fe4000000000b */
[----:B----4-:R-:W-:Y:S02]  /*3500*/  PRMT R3, R8, 0x7054, R3 ;  /* 0x0000705408037816 */ /* 0x010fe40000000003 */
[----:B------:R-:W-:-:S02]  /*3510*/  PRMT R5, R12, 0x7054, R5 ;  /* 0x000070540c057816 */ /* 0x000fc40000000005 */
[----:B------:R-:W-:Y:S02]  /*3520*/  PRMT R9, R22, 0x7054, R9 ;  /* 0x0000705416097816 */ /* 0x000fe40000000009 */
[----:B------:R-:W-:Y:S02]  /*3530*/  PRMT R11, R68, 0x7054, R11 ;  /* 0x00007054440b7816 */ /* 0x000fe4000000000b */
[----:B-1----:R-:W-:Y:S02]  /*3540*/  PRMT R64, R64, 0x654, R3 ;  /* 0x0000065440407816 */ /* 0x002fe40000000003 */
[----:B------:R-:W-:Y:S02]  /*3550*/  PRMT R65, R14, 0x654, R5 ;  /* 0x000006540e417816 */ /* 0x000fe40000000005 */
[----:B--2---:R-:W-:Y:S02]  /*3560*/  PRMT R66, R66, 0x654, R9 ;  /* 0x0000065442427816 */ /* 0x004fe40000000009 */
[----:B------:R-:W-:-:S04]  /*3570*/  PRMT R67, R70, 0x654, R11 ;  /* 0x0000065446437816 */ /* 0x000fc8000000000b */
[----:B------:R-:W-:-:S06]  /*3580*/  WARPGROUP.ARRIVE ;  /* 0x00000000000079c5 */ /* 0x000fcc0000000000 */
[----:B------:R-:W-:Y:S03]  /*3590*/  QGMMA.64x64x32.F32.E4M3.E5M2 R24, R64, gdesc[UR4], R24, gsb0 ;  /* 0x00e0000440187df3 */ /* 0x000fe60008002818 */
[----:B------:R-:W-:Y:S02]  /*35a0*/  WARPGROUP.DEPBAR.LE gsb0, 0x0 ;  /* 0x00008000000079c5 */ /* 0x000fe40000010000 */
.L_x_23:
[----:B------:R-:W-:Y:S05]  /*35b0*/  @!P0 BRA `(.L_x_38) ;  /* 0x0000000000048947 */ /* 0x000fea0003800000 */
[----:B------:R-:W-:Y:S01]  /*35c0*/  BPT.TRAP 0x1 ;  /* 0x000000040000795c */ /* 0x000fe20000300000 */
.L_x_38:
[----:B------:R-:W-:Y:S01]  /*35d0*/  UIADD3 UR39, UR40, UR39, URZ ;  /* 0x0000002728277290 */ /* 0x000fe2000fffe03f */
[----:B------:R-:W-:-:S03]  /*35e0*/  ISETP.GT.U32.AND P0, PT, R19, 0x1, PT ;  /* 0x000000011300780c */ /* 0x000fc60003f04070 */
[----:B------:R-:W-:-:S04]  /*35f0*/  UIADD3 UR6, UR39, -0x1, URZ ;  /* 0xffffffff27067890 */ /* 0x000fc8000fffe03f */
[----:B------:R-:W-:-:S04]  /*3600*/  UIMAD.WIDE.U32 UR4, UR6, 0x38e38e39, URZ ;  /* 0x38e38e39060478a5 */ /* 0x000fc8000f8e003f */
[----:B------:R-:W-:-:S04]  /*3610*/  USHF.R.U32.HI UR4, URZ, 0x1, UR5 ;  /* 0x000000013f047899 */ /* 0x000fc80008011605 */
[----:B------:R-:W-:-:S06]  /*3620*/  UIMAD UR6, UR4, -0x9, UR6 ;  /* 0xfffffff7040678a4 */ /* 0x000fcc000f8e0206 */
[----:B------:R-:W-:-:S04]  /*3630*/  IMAD.U32 R3, RZ, RZ, UR6 ;  /* 0x00000006ff037e24 */ /* 0x000fc8000f8e00ff */
[----:B------:R-:W-:-:S04]  /*3640*/  IMAD R0, R3, 0x8, R0 ;  /* 0x0000000803007824 */ /* 0x000fc800078e0200 */
[----:B------:R-:W-:-:S05]  /*3650*/  VIADD R0, R0, 0x48 ;  /* 0x0000004800007836 */ /* 0x000fca0000000000 */
[----:B------:R-:W-:-:S04]  /*3660*/  PRMT R0, RZ, 0x654, R0 ;  /* 0x00000654ff007816 */ /* 0x000fc80000000000 */
[----:B------:R0:W-:Y:S01]  /*3670*/  SYNCS.ARRIVE.TRANS64.RED.A1T0 RZ, [R0+URZ], RZ ;  /* 0x000000ff00ff79a7 */ /* 0x0001e2000810043f */
[----:B------:R-:W-:Y:S05]  /*3680*/  @P0 BRA `(.L_x_39) ;  /* 0x0000000000040947 */ /* 0x000fea0003800000 */
[----:B------:R-:W-:Y:S01]  /*3690*/  BPT.TRAP 0x1 ;  /* 0x000000040000795c */ /* 0x000fe20000300000 */
.L_x_39:
[----:B------:R-:W1:Y:S01]  /*36a0*/  LDC R4, c[0x0][0x288] ;  /* 0x0000a200ff047b82 */ /* 0x000e620000000800 */
[--C-:B0-----:R-:W-:Y:S01]  /*36b0*/  SHF.R.U32.HI R0, RZ, 0x2, R18.reuse ;  /* 0x00000002ff007819 */ /* 0x101fe20000011612 */
[----:B------:R-:W-:Y:S01]  /*36c0*/  IMAD.SHL.U32 R11, R57, 0x80, RZ ;  /* 0x00000080390b7824 */ /* 0x000fe200078e00ff */
[----:B------:R-:W-:Y:S01]  /*36d0*/  SHF.R.U32.HI R5, RZ, 0x7, R18 ;  /* 0x00000007ff057819 */ /* 0x000fe20000011612 */
[----:B------:R-:W-:Y:S01]  /*36e0*/  UISETP.GT.U32.AND UP0, UPT, UR39, 0x8, UPT ;  /* 0x000000082700788c */ /* 0x000fe2000bf04070 */
[----:B------:R-:W-:Y:S01]  /*36f0*/  LOP3.LUT R7, R0, 0x7, RZ, 0xc0, !PT ;  /* 0x0000000700077812 */ /* 0x000fe200078ec0ff */
[----:B------:R-:W-:Y:S01]  /*3700*/  ULDC UR7, c[0x0][0x284] ;  /* 0x0000a10000077ab9 */ /* 0x000fe20000000800 */
[----:B------:R-:W-:Y:S01]  /*3710*/  LOP3.LUT R0, R5, 0x1, RZ, 0xc0, !PT ;  /* 0x0000000105007812 */ /* 0x000fe200078ec0ff */
[----:B------:R-:W-:Y:S01]  /*3720*/  UISETP.LT.U32.AND UP0, UPT, UR40, 0x9, UP0 ;  /* 0x000000092800788c */ /* 0x000fe20008701070 */
[----:B------:R-:W-:Y:S01]  /*3730*/  LOP3.LUT R3, R18, 0x60, RZ, 0xc0, !PT ;  /* 0x0000006012037812 */ /* 0x000fe200078ec0ff */
[----:B------:R-:W-:Y:S01]  /*3740*/  UISETP.GE.U32.AND UP1, UPT, UR40, 0x9, UPT ;  /* 0x000000092800788c */ /* 0x000fe2000bf26070 */
[----:B------:R-:W-:Y:S01]  /*3750*/  SHF.R.S32.HI R20, RZ, 0x1f, R56 ;  /* 0x0000001fff147819 */ /* 0x000fe20000011438 */
[----:B------:R-:W-:Y:S01]  /*3760*/  IMAD.SHL.U32 R8, R0, 0x40, RZ ;  /* 0x0000004000087824 */ /* 0x000fe200078e00ff */
[----:B------:R-:W-:Y:S01]  /*3770*/  SHF.R.U32.HI R6, RZ, 0x1, R3 ;  /* 0x00000001ff067819 */ /* 0x000fe20000011603 */
[----:B------:R-:W-:Y:S01]  /*3780*/  UIMAD.WIDE.U32 UR4, UR39, 0x38e38e39, URZ ;  /* 0x38e38e39270478a5 */ /* 0x000fe2000f8e003f */
[----:B------:R-:W-:Y:S01]  /*3790*/  IMAD.WIDE R12, R57, 0x80, RZ ;  /* 0x00000080390c7825 */ /* 0x000fe200078e02ff */
[----:B------:R-:W-:Y:S01]  /*37a0*/  ULDC.64 UR8, c[0x0][0x5d0] ;  /* 0x0001740000087ab9 */ /* 0x000fe20000000a00 */
[--C-:B------:R-:W-:Y:S01]  /*37b0*/  IADD3 R5, RZ, -R6, -R7.reuse ;  /* 0x80000006ff057210 */ /* 0x100fe20007ffe807 */
[----:B------:R-:W-:Y:S01]  /*37c0*/  USEL UR6, URZ, 0x1, !UP0 ;  /* 0x000000013f067887 */ /* 0x000fe2000c000000 */
[----:B------:R-:W-:Y:S01]  /*37d0*/  LOP3.LUT R3, R8, 0x40, R7, 0xe2, !PT ;  /* 0x0000004008037812 */ /* 0x000fe200078ee207 */
[----:B------:R-:W-:Y:S01]  /*37e0*/  IMAD.SHL.U32 R7, R58, 0x40, RZ ;  /* 0x000000403a077824 */ /* 0x000fe200078e00ff */
[----:B------:R-:W-:Y:S01]  /*37f0*/  USHF.R.U32.HI UR4, URZ, 0x1, UR5 ;  /* 0x000000013f047899 */ /* 0x000fe20008011605 */
[----:B------:R-:W-:Y:S01]  /*3800*/  IMAD.SHL.U32 R8, R18, 0x2, RZ ;  /* 0x0000000212087824 */ /* 0x000fe200078e00ff */
[----:B------:R-:W-:Y:S01]  /*3810*/  ULOP3.LUT UR38, UR38, UR6, URZ, 0x3c, !UPT ;  /* 0x0000000626267292 */ /* 0x000fe2000f8e3c3f */
[----:B------:R-:W-:Y:S01]  /*3820*/  IMAD R10, R0, -0x40, R5 ;  /* 0xffffffc0000a7824 */ /* 0x000fe200078e0205 */
[C---:B-1----:R-:W-:Y:S01]  /*3830*/  ISETP.GE.AND P0, PT, R7.reuse, R4, PT ;  /* 0x000000040700720c */ /* 0x042fe20003f06270 */
[----:B------:R-:W-:Y:S01]  /*3840*/  IMAD R5, R20, UR8, RZ ;  /* 0x0000000814057c24 */ /* 0x000fe2000f8e02ff */
[----:B------:R-:W-:Y:S01]  /*3850*/  LOP3.LUT R8, R7, 0x6, R8, 0xf8, !PT ;  /* 0x0000000607087812 */ /* 0x000fe200078ef808 */
[----:B------:R-:W-:Y:S01]  /*3860*/  UIMAD UR39, UR4, -0x9, UR39 ;  /* 0xfffffff7042778a4 */ /* 0x000fe2000f8e0227 */
[C---:B------:R-:W-:Y:S01]  /*3870*/  ISETP.GE.OR P0, PT, R11.reuse, UR7, P0 ;  /* 0x000000070b007c0c */ /* 0x040fe20008706670 */
[----:B------:R-:W-:Y:S01]  /*3880*/  IMAD R15, R56, UR9, R5 ;  /* 0x00000009380f7c24 */ /* 0x000fe2000f8e0205 */
[----:B------:R-:W-:Y:S01]  /*3890*/  LOP3.LUT R0, R18, 0x3, RZ, 0xc0, !PT ;  /* 0x0000000312007812 */ /* 0x000fe200078ec0ff */
[----:B------:R-:W-:Y:S01]  /*38a0*/  @UP1 ULOP3.LUT UR38, UR38, 0x1, UR4, 0x78, !UPT ;  /* 0x0000000126261892 */ /* 0x000fe2000f8e7804 */
[----:B------:R-:W-:Y:S01]  /*38b0*/  SHF.R.S32.HI R9, RZ, 0x1f, R8 ;  /* 0x0000001fff097819 */ /* 0x000fe20000011408 */
[----:B------:R-:W-:Y:S01]  /*38c0*/  IMAD.MOV.U32 R57, RZ, RZ, -0x1 ;  /* 0xffffffffff397424 */ /* 0x000fe200078e00ff */
[----:B------:R-:W-:Y:S01]  /*38d0*/  LOP3.LUT R21, R12, R3, R6, 0xfe, !PT ;  /* 0x000000030c157212 */ /* 0x000fe200078efe06 */
[----:B------:R-:W-:Y:S01]  /*38e0*/  IMAD R14, R0, -0x2, R4 ;  /* 0xfffffffe000e7824 */ /* 0x000fe200078e0204 */
[----:B------:R-:W-:Y:S01]  /*38f0*/  IADD3 R0, -R11, UR7, R10 ;  /* 0x000000070b007c10 */ /* 0x000fe2000fffe10a */
[----:B------:R-:W-:-:S04]  /*3900*/  IMAD.WIDE.U32 R4, R56, UR8, R8 ;  /* 0x0000000838047c25 */ /* 0x000fc8000f8e0008 */
[----:B------:R-:W-:Y:S02]  /*3910*/  IMAD.IADD R5, R5, 0x1, R15 ;  /* 0x0000000105057824 */ /* 0x000fe400078e020f */
[----:B------:R-:W-:Y:S01]  /*3920*/  IMAD.IADD R3, R14, 0x1, -R7 ;  /* 0x000000010e037824 */ /* 0x000fe200078e0a07 */
[----:B------:R-:W-:Y:S06]  /*3930*/  @P0 BRA `(.L_x_40) ;  /* 0x0000002400940947 */ /* 0x000fec0003800000 */
[----:B------:R-:W0:Y:S01]  /*3940*/  LDC.64 R10, c[0x0][0x5c8] ;  /* 0x00017200ff0a7b82 */ /* 0x000e220000000a00 */
[----:B------:R-:W-:Y:S01]  /*3950*/  ULDC.64 UR4, c[0x0][0x5c0] ;  /* 0x0001700000047ab9 */ /* 0x000fe20000000a00 */
[----:B------:R-:W-:Y:S01]  /*3960*/  BSSY B0, `(.L_x_40) ;  /* 0x0000262000007945 */ /* 0x000fe20003800000 */
[-C--:B0-----:R-:W-:Y:S02]  /*3970*/  IMAD R6, R13, R10.reuse, RZ ;  /* 0x0000000a0d067224 */ /* 0x081fe400078e02ff */
[----:B------:R-:W-:-:S04]  /*3980*/  IMAD.WIDE.U32 R4, R21, R10, R4 ;  /* 0x0000000a15047225 */ /* 0x000fc800078e0004 */
[----:B------:R-:W-:Y:S01]  /*3990*/  IMAD R7, R21, R11, R6 ;  /* 0x0000000b15077224 */ /* 0x000fe200078e0206 */
[----:B------:R-:W-:Y:S02]  /*39a0*/  LEA R6, P0, R10, R4, 0x3 ;  /* 0x000000040a067211 */ /* 0x000fe400078018ff */
[----:B------:R-:W-:Y:S01]  /*39b0*/  IADD3 R4, P1, R4, UR4, RZ ;  /* 0x0000000404047c10 */ /* 0x000fe2000ff3e0ff */
[----:B------:R-:W-:Y:S01]  /*39c0*/  IMAD.IADD R5, R5, 0x1, R7 ;  /* 0x0000000105057824 */ /* 0x000fe200078e0207 */
[----:B------:R-:W-:-:S04]  /*39d0*/  IADD3 R6, P2, R6, UR4, RZ ;  /* 0x0000000406067c10 */ /* 0x000fc8000ff5e0ff */
[----:B------:R-:W-:Y:S02]  /*39e0*/  LEA.HI.X R7, R10, R5, R11, 0x3, P0 ;  /* 0x000000050a077211 */ /* 0x000fe400000f1c0b */
[----:B-----5:R-:W-:Y:S02]  /*39f0*/  FSETP.NEU.AND P0, PT, R60, RZ, PT ;  /* 0x000000ff3c00720b */ /* 0x020fe40003f0d000 */
[----:B------:R-:W-:Y:S02]  /*3a00*/  IADD3.X R5, R5, UR5, RZ, P1, !PT ;  /* 0x0000000505057c10 */ /* 0x000fe40008ffe4ff */
[----:B------:R-:W-:-:S09]  /*3a10*/  IADD3.X R7, R7, UR5, RZ, P2, !PT ;  /* 0x0000000507077c10 */ /* 0x000fd200097fe4ff */
[----:B------:R-:W-:Y:S05]  /*3a20*/  @!P0 BRA `(.L_x_41) ;  /* 0x0000001c00148947 */ /* 0x000fea0003800000 */
[----:B------:R-:W0:Y:S01]  /*3a30*/  LDC.64 R22, c[0x0][0x5b0] ;  /* 0x00016c00ff167b82 */ /* 0x000e220000000a00 */
[----:B------:R-:W-:Y:S01]  /*3a40*/  ULDC.64 UR4, c[0x0][0x5b8] ;  /* 0x00016e0000047ab9 */ /* 0x000fe20000000a00 */
[----:B------:R-:W-:Y:S01]  /*3a50*/  ISETP.GE.AND P0, PT, R3, 0x1, PT ;  /* 0x000000010300780c */ /* 0x000fe20003f06270 */
[----:B------:R-:W-:Y:S01]  /*3a60*/  IMAD R15, R20, UR4, RZ ;  /* 0x00000004140f7c24 */ /* 0x000fe2000f8e02ff */
[----:B------:R-:W-:Y:S01]  /*3a70*/  BSSY B1, `(.L_x_42) ;  /* 0x000000e000017945 */ /* 0x000fe20003800000 */
[----:B------:R-:W-:Y:S01]  /*3a80*/  IMAD.WIDE.U32 R10, R56, UR4, R8 ;  /* 0x00000004380a7c25 */ /* 0x000fe2000f8e0008 */
[----:B------:R-:W-:Y:S02]  /*3a90*/  ISETP.LT.OR P3, PT, R0, 0x1, !P0 ;  /* 0x000000010000780c */ /* 0x000fe40004761670 */
[----:B------:R-:W1:Y:S01]  /*3aa0*/  LDC.64 R62, c[0x0][0x5a8] ;  /* 0x00016a00ff3e7b82 */ /* 0x000e620000000a00 */
[----:B------:R-:W-:-:S04]  /*3ab0*/  IMAD R15, R56, UR5, R15 ;  /* 0x00000005380f7c24 */ /* 0x000fc8000f8e020f */
[----:B------:R-:W-:Y:S02]  /*3ac0*/  IMAD.IADD R11, R11, 0x1, R15 ;  /* 0x000000010b0b7824 */ /* 0x000fe400078e020f */
[-C--:B0-----:R-:W-:Y:S02]  /*3ad0*/  IMAD R14, R13, R22.reuse, RZ ;  /* 0x000000160d0e7224 */ /* 0x081fe400078e02ff */
[----:B------:R-:W-:-:S04]  /*3ae0*/  IMAD.WIDE.U32 R8, R21, R22, R10 ;  /* 0x0000001615087225 */ /* 0x000fc800078e000a */
[----:B------:R-:W-:Y:S01]  /*3af0*/  IMAD R14, R21, R23, R14 ;  /* 0x00000017150e7224 */ /* 0x000fe200078e020e */
[----:B-1----:R-:W-:-:S04]  /*3b00*/  IADD3 R8, P1, R8, R62, RZ ;  /* 0x0000003e08087210 */ /* 0x002fc80007f3e0ff */
[--C-:B------:R-:W-:Y:S02]  /*3b10*/  IADD3.X R9, R63, R9, R14.reuse, P1, !PT ;  /* 0x000000093f097210 */ /* 0x100fe40000ffe40e */
[----:B------:R-:W-:Y:S01]  /*3b20*/  PRMT R14, RZ, 0x7610, R14 ;  /* 0x00007610ff0e7816 */ /* 0x000fe2000000000e */
[----:B------:R-:W-:Y:S06]  /*3b30*/  @P3 BRA `(.L_x_43) ;  /* 0x0000000000043947 */ /* 0x000fec0003800000 */
[----:B------:R0:W5:Y:S02]  /*3b40*/  LDG.E.U8 R14, desc[UR36][R8.64] ;  /* 0x00000024080e7981 */ /* 0x000164000c1e1100 */
.L_x_43:
[----:B------:R-:W-:Y:S05]  /*3b50*/  BSYNC B1 ;  /* 0x0000000000017941 */ /* 0x000fea0003800000 */
.L_x_42:
[----:B-----5:R-:W-:Y:S01]  /*3b60*/  LOP3.LUT R14, R14, 0xff, RZ, 0xc0, !PT ;  /* 0x000000ff0e0e7812 */ /* 0x020fe200078ec0ff */
[----:B------:R-:W-:Y:S01]  /*3b70*/  BSSY B1, `(.L_x_44) ;  /* 0x000000c000017945 */ /* 0x000fe20003800000 */
[----:B------:R-:W-:Y:S02]  /*3b80*/  ISETP.GE.AND P1, PT, R3, 0x2, PT ;  /* 0x000000020300780c */ /* 0x000fe40003f26270 */
[----:B------:R-:W-:Y:S02]  /*3b90*/  F2FP.F16.E5M2.UNPACK_B R14, R14 ;  /* 0x0000000eff0e723e */ /* 0x000fe400020004ff */
[----:B------:R-:W-:-:S03]  /*3ba0*/  ISETP.LT.OR P2, PT, R0, 0x1, !P1 ;  /* 0x000000010000780c */ /* 0x000fc60004f41670 */
[----:B------:R-:W-:Y:S01]  /*3bb0*/  HADD2.F32 R15, -RZ, R14.H0_H0 ;  /* 0x2000000eff0f7230 */ /* 0x000fe20000004100 */
[----:B------:R-:W-:-:S04]  /*3bc0*/  PRMT R14, RZ, 0x7610, R14 ;  /* 0x00007610ff0e7816 */ /* 0x000fc8000000000e */
[----:B------:R-:W-:-:S04]  /*3bd0*/  FMUL R15, R15, R60 ;  /* 0x0000003c0f0f7220 */ /* 0x000fc80000400000 */
[----:B------:R-:W-:-:S05]  /*3be0*/  FFMA R15, R24, R59, R15 ;  /* 0x0000003b180f7223 */ /* 0x000fca000000000f */
[----:B------:R-:W-:-:S05]  /*3bf0*/  F2FP.SATFINITE.E5M2.F32.PACK_AB_MERGE_C R15, RZ, R15, RZ ;  /* 0x0000000fff0f723e */ /* 0x000fca00048060ff */
[----:B------:R1:W-:Y:S01]  /*3c00*/  @!P3 STG.E.U8 desc[UR36][R4.64], R15 ;  /* 0x0000000f0400b986 */ /* 0x0003e2000c101124 */
[----:B------:R-:W-:Y:S05]  /*3c10*/  @P2 BRA `(.L_x_45) ;  /* 0x0000000000042947 */ /* 0x000fea0003800000 */
[----:B------:R2:W5:Y:S02]  /*3c20*/  LDG.E.U8 R14, desc[UR36][R8.64+0x1] ;  /* 0x00000124080e7981 */ /* 0x000564000c1e1100 */
.L_x_45:
[----:B------:R-:W-:Y:S05]  /*3c30*/  BSYNC B1 ;  /* 0x0000000000017941 */ /* 0x000fea0003800000 */
.L_x_44:
[----:B-----5:R-:W-:Y:S01]  /*3c40*/  LOP3.LUT R14, R14, 0xff, RZ, 0xc0, !PT ;  /* 0x000000ff0e0e7812 */ /* 0x020fe200078ec0ff */
[----:B------:R-:W-:Y:S01]  /*3c50*/  BSSY B1, `(.L_x_46) ;  /* 0x0000012000017945 */ /* 0x000fe20003800000 */
[----:B------:R-:W-:Y:S02]  /*3c60*/  IADD3 R21, P3, R21, 0x8, RZ ;  /* 0x0000000815157810 */ /* 0x000fe40007f7e0ff */
[----:B------:R-:W-:Y:S02]  /*3c70*/  F2FP.F16.E5M2.UNPACK_B R14, R14 ;  /* 0x0000000eff0e723e */ /* 0x000fe400020004ff */
[----:B------:R-:W-:Y:S01]  /*3c80*/  ISETP.LT.OR P0, PT, R0, 0x9, !P0 ;  /* 0x000000090000780c */ /* 0x000fe20004701670 */
[----:B------:R-:W-:Y:S02]  /*3c90*/  IMAD.X R13, RZ, RZ, R13, P3 ;  /* 0x000000ffff0d7224 */ /* 0x000fe400018e060d */
[----:B-1----:R-:W-:Y:S02]  /*3ca0*/  HADD2.F32 R15, -RZ, R14.H0_H0 ;  /* 0x2000000eff0f7230 */ /* 0x002fe40000004100 */
[----:B------:R-:W-:-:S02]  /*3cb0*/  IMAD R14, R13, R22, RZ ;  /* 0x000000160d0e7224 */ /* 0x000fc400078e02ff */
[----:B------:R-:W-:-:S04]  /*3cc0*/  IMAD.WIDE.U32 R10, R21, R22, R10 ;  /* 0x00000016150a7225 */ /* 0x000fc800078e000a */
[----:B------:R-:W-:Y:S01]  /*3cd0*/  FMUL R12, R15, R60 ;  /* 0x0000003c0f0c7220 */ /* 0x000fe20000400000 */
[----:B------:R-:W-:-:S03]  /*3ce0*/  IMAD R14, R21, R23, R14 ;  /* 0x00000017150e7224 */ /* 0x000fc600078e020e */
[----:B------:R-:W-:-:S01]  /*3cf0*/  FFMA R12, R25, R59, R12 ;  /* 0x0000003b190c7223 */ /* 0x000fc2000000000c */
[----:B------:R-:W-:-:S04]  /*3d00*/  IADD3 R10, P3, R10, R62, RZ ;  /* 0x0000003e0a0a7210 */ /* 0x000fc80007f7e0ff */
[----:B------:R-:W-:Y:S02]  /*3d10*/  F2FP.SATFINITE.E5M2.F32.PACK_AB_MERGE_C R13, RZ, R12, RZ ;  /* 0x0000000cff0d723e */ /* 0x000fe400048060ff */
[----:B------:R-:W-:Y:S02]  /*3d20*/  IADD3.X R11, R63, R11, R14, P3, !PT ;  /* 0x0000000b3f0b7210 */ /* 0x000fe40001ffe40e */
[----:B------:R-:W-:Y:S01]  /*3d30*/  PRMT R12, RZ, 0x7610, R12 ;  /* 0x00007610ff0c7816 */ /* 0x000fe2000000000c */
[----:B------:R1:W-:Y:S01]  /*3d40*/  @!P2 STG.E.U8 desc[UR36][R4.64+0x1], R13 ;  /* 0x0000010d0400a986 */ /* 0x0003e2000c101124 */
[----:B------:R-:W-:Y:S05]  /*3d50*/  @P0 BRA `(.L_x_47) ;  /* 0x0000000000040947 */ /* 0x000fea0003800000 */
[----:B------:R3:W5:Y:S02]  /*3d60*/  LDG.E.U8 R12, desc[UR36][R10.64] ;  /* 0x000000240a0c7981 */ /* 0x000764000c1e1100 */
.L_x_47:
[----:B------:R-:W-:Y:S05]  /*3d70*/  BSYNC B1 ;  /* 0x0000000000017941 */ /* 0x000fea0003800000 */
.L_x_46:
[----:B-----5:R-:W-:Y:S01]  /*3d80*/  LOP3.LUT R12, R12, 0xff, RZ, 0xc0, !PT ;  /* 0x000000ff0c0c7812 */ /* 0x020fe200078ec0ff */
[----:B------:R-:W-:Y:S01]  /*3d90*/  BSSY B1, `(.L_x_48) ;  /* 0x000000b000017945 */ /* 0x000fe20003800000 */
[----:B------:R-:W-:Y:S02]  /*3da0*/  ISETP.LT.OR P1, PT, R0, 0x9, !P1 ;  /* 0x000000090000780c */ /* 0x000fe40004f21670 */
[----:B------:R-:W-:-:S05]  /*3db0*/  F2FP.F16.E5M2.UNPACK_B R12, R12 ;  /* 0x0000000cff0c723e */ /* 0x000fca00020004ff */
[----:B-1----:R-:W-:Y:S01]  /*3dc0*/  HADD2.F32 R13, -RZ, R12.H0_H0 ;  /* 0x2000000cff0d7230 */ /* 0x002fe20000004100 */
[----:B------:R-:W-:-:S04]  /*3dd0*/  PRMT R12, RZ, 0x7610, R12 ;  /* 0x00007610ff0c7816 */ /* 0x000fc8000000000c */
[----:B------:R-:W-:-:S04]  /*3de0*/  FMUL R13, R13, R60 ;  /* 0x0000003c0d0d7220 */ /* 0x000fc80000400000 */
[----:B------:R-:W-:-:S05]  /*3df0*/  FFMA R13, R26, R59, R13 ;  /* 0x0000003b1a0d7223 */ /* 0x000fca000000000d */
[----:B------:R-:W-:-:S05]  /*3e00*/  F2FP.SATFINITE.E5M2.F32.PACK_AB_MERGE_C R13, RZ, R13, RZ ;  /* 0x0000000dff0d723e */ /* 0x000fca00048060ff */
[----:B------:R1:W-:Y:S01]  /*3e10*/  @!P0 STG.E.U8 desc[UR36][R6.64], R13 ;  /* 0x0000000d06008986 */ /* 0x0003e2000c101124 */
[----:B------:R-:W-:Y:S05]  /*3e20*/  @P1 BRA `(.L_x_49) ;  /* 0x0000000000041947 */ /* 0x000fea0003800000 */
[----:B------:R4:W5:Y:S02]  /*3e30*/  LDG.E.U8 R12, desc[UR36][R10.64+0x1] ;  /* 0x000001240a0c7981 */ /* 0x000964000c1e1100 */
.L_x_49:
[----:B------:R-:W-:Y:S05]  /*3e40*/  BSYNC B1 ;  /* 0x0000000000017941 */ /* 0x000fea0003800000 */
.L_x_48:
[----:B-----5:R-:W-:Y:S01]  /*3e50*/  LOP3.LUT R12, R12, 0xff, RZ, 0xc0, !PT ;  /* 0x000000ff0c0c7812 */ /* 0x020fe200078ec0ff */
[----:B------:R-:W-:Y:S01]  /*3e60*/  BSSY B1, `(.L_x_50) ;  /* 0x000000c000017945 */ /* 0x000fe20003800000 */
[----:B------:R-:W-:Y:S02]  /*3e70*/  ISETP.GE.AND P0, PT, R3, 0x9, PT ;  /* 0x000000090300780c */ /* 0x000fe40003f06270 */
[----:B------:R-:W-:Y:S02]  /*3e80*/  F2FP.F16.E5M2.UNPACK_B R12, R12 ;  /* 0x0000000cff0c723e */ /* 0x000fe400020004ff */
[----:B------:R-:W-:-:S03]  /*3e90*/  ISETP.LT.OR P2, PT, R0, 0x1, !P0 ;  /* 0x000000010000780c */ /* 0x000fc60004741670 */
[----:B-1----:R-:W-:-:S05]  /*3ea0*/  HADD2.F32 R13, -RZ, R12.H0_H0 ;  /* 0x2000000cff0d7230 */ /* 0x002fca0000004100 */
[----:B------:R-:W-:-:S04]  /*3eb0*/  FMUL R12, R13, R60 ;  /* 0x0000003c0d0c7220 */ /* 0x000fc80000400000 */
[----:B------:R-:W-:-:S05]  /*3ec0*/  FFMA R12, R27, R59, R12 ;  /* 0x0000003b1b0c7223 */ /* 0x000fca000000000c */
[----:B------:R-:W-:Y:S02]  /*3ed0*/  F2FP.SATFINITE.E5M2.F32.PACK_AB_MERGE_C R13, RZ, R12, RZ ;  /* 0x0000000cff0d723e */ /* 0x000fe400048060ff */
[----:B------:R-:W-:-:S03]  /*3ee0*/  PRMT R12, RZ, 0x7610, R12 ;  /* 0x00007610ff0c7816 */ /* 0x000fc6000000000c */
[----:B------:R1:W-:Y:S01]  /*3ef0*/  @!P1 STG.E.U8 desc[UR36][R6.64+0x1], R13 ;  /* 0x0000010d06009986 */ /* 0x0003e2000c101124 */
[----:B------:R-:W-:Y:S05]  /*3f00*/  @P2 BRA `(.L_x_51) ;  /* 0x0000000000042947 */ /* 0x000fea0003800000 */
[----:B------:R0:W5:Y:S02]  /*3f10*/  LDG.E.U8 R12, desc[UR36][R8.64+0x8] ;  /* 0x00000824080c7981 */ /* 0x000164000c1e1100 */
.L_x_51:
[----:B------:R-:W-:Y:S05]  /*3f20*/  BSYNC B1 ;  /* 0x0000000000017941 */ /* 0x000fea0003800000 */
.L_x_50:
[----:B-----5:R-:W-:Y:S01]  /*3f30*/  LOP3.LUT R12, R12, 0xff, RZ, 0xc0, !PT ;  /* 0x000000ff0c0c7812 */ /* 0x020fe200078ec0ff */
[----:B------:R-:W-:Y:S01]  /*3f40*/  BSSY B1, `(.L_x_52) ;  /* 0x000000c000017945 */ /* 0x000fe20003800000 */
[----:B------:R-:W-:Y:S02]  /*3f50*/  ISETP.GE.AND P1, PT, R3, 0xa, PT ;  /* 0x0000000a0300780c */ /* 0x000fe40003f26270 */
[----:B------:R-:W-:Y:S02]  /*3f60*/  F2FP.F16.E5M2.UNPACK_B R12, R12 ;  /* 0x0000000cff0c723e */ /* 0x000fe400020004ff */
[----:B------:R-:W-:-:S03]  /*3f70*/  ISETP.LT.OR P3, PT, R0, 0x1, !P1 ;  /* 0x000000010000780c */ /* 0x000fc60004f61670 */
        /* <DEDUP_REMOVED lines=8> */
.L_x_53:
[----:B------:R-:W-:Y:S05]  /*4000*/  BSYNC B1 ;  /* 0x0000000000017941 */ /* 0x000fea0003800000 */
.L_x_52:
[----:B-----5:R-:W-:Y:S01]  /*4010*/  LOP3.LUT R12, R12, 0xff, RZ, 0xc0, !PT ;  /* 0x000000ff0c0c7812 */ /* 0x020fe200078ec0ff */
[----:B------:R-:W-:Y:S01]  /*4020*/  BSSY B1, `(.L_x_54) ;  /* 0x000000b000017945 */ /* 0x000fe20003800000 */
[----:B------:R-:W-:Y:S02]  /*4030*/  ISETP.LT.OR P0, PT, R0, 0x9, !P0 ;  /* 0x000000090000780c */ /* 0x000fe40004701670 */
[----:B------:R-:W-:-:S05]  /*4040*/  F2FP.F16.E5M2.UNPACK_B R12, R12 ;  /* 0x0000000cff0c723e */ /* 0x000fca00020004ff */
        /* <DEDUP_REMOVED lines=8> */
.L_x_55:
[----:B------:R-:W-:Y:S05]  /*40d0*/  BSYNC B1 ;  /* 0x0000000000017941 */ /* 0x000fea0003800000 */
.L_x_54:
        /* <DEDUP_REMOVED lines=12> */
.L_x_57:
[----:B------:R-:W-:Y:S05]  /*41a0*/  BSYNC B1 ;  /* 0x0000000000017941 */ /* 0x000fea0003800000 */
.L_x_56:
        /* <DEDUP_REMOVED lines=13> */
.L_x_59:
[----:B------:R-:W-:Y:S05]  /*4280*/  BSYNC B1 ;  /* 0x0000000000017941 */ /* 0x000fea0003800000 */
.L_x_58:
        /* <DEDUP_REMOVED lines=13> */
.L_x_61:
[----:B------:R-:W-:Y:S05]  /*4360*/  BSYNC B1 ;  /* 0x0000000000017941 */ /* 0x000fea0003800000 */
.L_x_60:
        /* <DEDUP_REMOVED lines=12> */
.L_x_63:
[----:B------:R-:W-:Y:S05]  /*4430*/  BSYNC B1 ;  /* 0x0000000000017941 */ /* 0x000fea0003800000 */
.L_x_62:
        /* <DEDUP_REMOVED lines=12> */
.L_x_65:
[----:B------:R-:W-:Y:S05]  /*4500*/  BSYNC B1 ;  /* 0x0000000000017941 */ /* 0x000fea0003800000 */
.L_x_64:
        /* <DEDUP_REMOVED lines=13> */
.L_x_67:
[----:B------:R-:W-:Y:S05]  /*45e0*/  BSYNC B1 ;  /* 0x0000000000017941 */ /* 0x000fea0003800000 */
.L_x_66:
        /* <DEDUP_REMOVED lines=13> */
.L_x_69:
[----:B------:R-:W-:Y:S05]  /*46c0*/  BSYNC B1 ;  /* 0x0000000000017941 */ /* 0x000fea0003800000 */
.L_x_68:
        /* <DEDUP_REMOVED lines=12> */
.L_x_71:
[----:B------:R-:W-:Y:S05]  /*4790*/  BSYNC B1 ;  /* 0x0000000000017941 */ /* 0x000fea0003800000 */
.L_x_70:
        /* <DEDUP_REMOVED lines=12> */
.L_x_73:
[----:B------:R-:W-:Y:S05]  /*4860*/  BSYNC B1 ;  /* 0x0000000000017941 */ /* 0x000fea0003800000 */
.L_x_72:
        /* <DEDUP_REMOVED lines=13> */
.L_x_75:
[----:B------:R-:W-:Y:S05]  /*4940*/  BSYNC B1 ;  /* 0x0000000000017941 */ /* 0x000fea0003800000 */
.L_x_74:
        /* <DEDUP_REMOVED lines=13> */
.L_x_77:
[----:B------:R-:W-:Y:S05]  /*4a20*/  BSYNC B1 ;  /* 0x0000000000017941 */ /* 0x000fea0003800000 */
.L_x_76:
        /* <DEDUP_REMOVED lines=12> */
.L_x_79:
[----:B------:R-:W-:Y:S05]  /*4af0*/  BSYNC B1 ;  /* 0x0000000000017941 */ /* 0x000fea0003800000 */
.L_x_78:
        /* <DEDUP_REMOVED lines=12> */
.L_x_81:
[----:B------:R-:W-:Y:S05]  /*4bc0*/  BSYNC B1 ;  /* 0x0000000000017941 */ /* 0x000fea0003800000 */
.L_x_80:
        /* <DEDUP_REMOVED lines=13> */
.L_x_83:
[----:B------:R-:W-:Y:S05]  /*4ca0*/  BSYNC B1 ;  /* 0x0000000000017941 */ /* 0x000fea0003800000 */
.L_x_82:
        /* <DEDUP_REMOVED lines=13> */
.L_x_85:
[----:B------:R-:W-:Y:S05]  /*4d80*/  BSYNC B1 ;  /* 0x0000000000017941 */ /* 0x000fea0003800000 */
.L_x_84:
        /* <DEDUP_REMOVED lines=12> */
.L_x_87:
[----:B------:R-:W-:Y:S05]  /*4e50*/  BSYNC B1 ;  /* 0x0000000000017941 */ /* 0x000fea0003800000 */
.L_x_86:
        /* <DEDUP_REMOVED lines=12> */
.L_x_89:
[----:B------:R-:W-:Y:S05]  /*4f20*/  BSYNC B1 ;  /* 0x0000000000017941 */ /* 0x000fea0003800000 */
.L_x_88:
        /* <DEDUP_REMOVED lines=13> */
.L_x_91:
[----:B------:R-:W-:Y:S05]  /*5000*/  BSYNC B1 ;  /* 0x0000000000017941 */ /* 0x000fea0003800000 */
.L_x_90:
        /* <DEDUP_REMOVED lines=13> */
.L_x_93:
[----:B------:R-:W-:Y:S05]  /*50e0*/  BSYNC B1 ;  /* 0x0000000000017941 */ /* 0x000fea0003800000 */
.L_x_92:
        /* <DEDUP_REMOVED lines=12> */
.L_x_95:
[----:B------:R-:W-:Y:S05]  /*51b0*/  BSYNC B1 ;  /* 0x0000000000017941 */ /* 0x000fea0003800000 */
.L_x_94:
        /* <DEDUP_REMOVED lines=12> */
.L_x_97:
[----:B------:R-:W-:Y:S05]  /*5280*/  BSYNC B1 ;  /* 0x0000000000017941 */ /* 0x000fea0003800000 */
.L_x_96:
        /* <DEDUP_REMOVED lines=13> */
.L_x_99:
[----:B------:R-:W-:Y:S05]  /*5360*/  BSYNC B1 ;  /* 0x0000000000017941 */ /* 0x000fea0003800000 */
.L_x_98:
[----:B-----5:R-:W-:Y:S01]  /*5370*/  LOP3.LUT R12, R12, 0xff, RZ, 0xc0, !PT ;  /* 0x000000ff0c0c7812 */ /* 0x020fe200078ec0ff */
[----:B------:R-:W-:Y:S01]  /*5380*/  BSSY B1, `(.L_x_100) ;  /* 0x000000c000017945 */ /* 0x000fe20003800000 */
[----:B------:R-:W-:Y:S02]  /*5390*/  ISETP.GE.AND P1, PT, R3, 0x3a, PT ;  /* 0x0000003a0300780c */ /* 0x000fe40003f26270 */
[----:B------:R-:W-:Y:S02]  /*53a0*/  F2FP.F16.E5M2.UNPACK_B R12, R12 ;  /* 0x0000000cff0c723e */ /* 0x000fe400020004ff */
[----:B------:R-:W-:Y:S02]  /*53b0*/  ISETP.LT.OR P3, PT, R0, 0x1, !P1 ;  /* 0x000000010000780c */ /* 0x000fe40004f61670 */
[----:B------:R-:W-:Y:S01]  /*53c0*/  PRMT R3, RZ, 0x7610, R3 ;  /* 0x00007610ff037816 */ /* 0x000fe20000000003 */
[----:B-1----:R-:W-:-:S05]  /*53d0*/  HADD2.F32 R13, -RZ, R12.H0_H0 ;  /* 0x2000000cff0d7230 */ /* 0x002fca0000004100 */
[----:B------:R-:W-:-:S04]  /*53e0*/  FMUL R13, R13, R60 ;  /* 0x0000003c0d0d7220 */ /* 0x000fc80000400000 */
[----:B------:R-:W-:-:S05]  /*53f0*/  FFMA R13, R52, R59, R13 ;  /* 0x0000003b340d7223 */ /* 0x000fca000000000d */
[----:B------:R-:W-:-:S05]  /*5400*/  F2FP.SATFINITE.E5M2.F32.PACK_AB_MERGE_C R13, RZ, R13, RZ ;  /* 0x0000000dff0d723e */ /* 0x000fca00048060ff */
[----:B------:R1:W-:Y:S01]  /*5410*/  @!P2 STG.E.U8 desc[UR36][R4.64+0x38], R13 ;  /* 0x0000380d0400a986 */ /* 0x0003e2000c101124 */
[----:B------:R-:W-:Y:S05]  /*5420*/  @P3 BRA `(.L_x_101) ;  /* 0x0000000000043947 */ /* 0x000fea0003800000 */
[----:B------:R0:W5:Y:S02]  /*5430*/  LDG.E.U8 R3, desc[UR36][R8.64+0x39] ;  /* 0x0000392408037981 */ /* 0x000164000c1e1100 */
.L_x_101:
[----:B------:R-:W-:Y:S05]  /*5440*/  BSYNC B1 ;  /* 0x0000000000017941 */ /* 0x000fea0003800000 */
.L_x_100:
[----:B-----5:R-:W-:Y:S01]  /*5450*/  LOP3.LUT R3, R3, 0xff, RZ, 0xc0, !PT ;  /* 0x000000ff03037812 */ /* 0x020fe200078ec0ff */
[----:B------:R-:W-:Y:S01]  /*5460*/  BSSY B1, `(.L_x_102) ;  /* 0x000000b000017945 */ /* 0x000fe20003800000 */
[----:B------:R-:W-:Y:S02]  /*5470*/  ISETP.LT.OR P0, PT, R0, 0x9, !P0 ;  /* 0x000000090000780c */ /* 0x000fe40004701670 */
[----:B------:R-:W-:-:S05]  /*5480*/  F2FP.F16.E5M2.UNPACK_B R3, R3 ;  /* 0x00000003ff03723e */ /* 0x000fca00020004ff */
[----:B------:R-:W-:-:S05]  /*5490*/  HADD2.F32 R3, -RZ, R3.H0_H0 ;  /* 0x20000003ff037230 */ /* 0x000fca0000004100 */
[----:B0-2---:R-:W-:Y:S01]  /*54a0*/  FMUL R8, R3, R60 ;  /* 0x0000003c03087220 */ /* 0x005fe20000400000 */
[----:B------:R-:W-:-:S03]  /*54b0*/  PRMT R3, RZ, 0x7610, R3 ;  /* 0x00007610ff037816 */ /* 0x000fc60000000003 */
[----:B------:R-:W-:-:S05]  /*54c0*/  FFMA R8, R53, R59, R8 ;  /* 0x0000003b35087223 */ /* 0x000fca0000000008 */
[----:B------:R-:W-:-:S05]  /*54d0*/  F2FP.SATFINITE.E5M2.F32.PACK_AB_MERGE_C R9, RZ, R8, RZ ;  /* 0x00000008ff09723e */ /* 0x000fca00048060ff */
[----:B------:R0:W-:Y:S01]  /*54e0*/  @!P3 STG.E.U8 desc[UR36][R4.64+0x39], R9 ;  /* 0x000039090400b986 */ /* 0x0001e2000c101124 */
[----:B------:R-:W-:Y:S05]  /*54f0*/  @P0 BRA `(.L_x_103) ;  /* 0x0000000000040947 */ /* 0x000fea0003800000 */
[----:B------:R2:W5:Y:S02]  /*5500*/  LDG.E.U8 R3, desc[UR36][R10.64+0x38] ;  /* 0x000038240a037981 */ /* 0x000564000c1e1100 */
.L_x_103:
[----:B------:R-:W-:Y:S05]  /*5510*/  BSYNC B1 ;  /* 0x0000000000017941 */ /* 0x000fea0003800000 */
.L_x_102:
[----:B-----5:R-:W-:Y:S01]  /*5520*/  LOP3.LUT R3, R3, 0xff, RZ, 0xc0, !PT ;  /* 0x000000ff03037812 */ /* 0x020fe200078ec0ff */
[----:B------:R-:W-:Y:S01]  /*5530*/  BSSY B1, `(.L_x_104) ;  /* 0x000000b000017945 */ /* 0x000fe20003800000 */
[----:B------:R-:W-:Y:S02]  /*5540*/  ISETP.LT.OR P1, PT, R0, 0x9, !P1 ;  /* 0x000000090000780c */ /* 0x000fe40004f21670 */
[----:B------:R-:W-:Y:S02]  /*5550*/  F2FP.F16.E5M2.UNPACK_B R3, R3 ;  /* 0x00000003ff03723e */ /* 0x000fe400020004ff */
[----:B------:R-:W-:-:S03]  /*5560*/  PRMT R0, RZ, 0x7610, R0 ;  /* 0x00007610ff007816 */ /* 0x000fc60000000000 */
[----:B------:R-:W-:-:S05]  /*5570*/  HADD2.F32 R3, -RZ, R3.H0_H0 ;  /* 0x20000003ff037230 */ /* 0x000fca0000004100 */
[----:B------:R-:W-:-:S04]  /*5580*/  FMUL R3, R3, R60 ;  /* 0x0000003c03037220 */ /* 0x000fc80000400000 */
[----:B------:R-:W-:-:S05]  /*5590*/  FFMA R3, R54, R59, R3 ;  /* 0x0000003b36037223 */ /* 0x000fca0000000003 */
[----:B------:R-:W-:-:S05]  /*55a0*/  F2FP.SATFINITE.E5M2.F32.PACK_AB_MERGE_C R3, RZ, R3, RZ ;  /* 0x00000003ff03723e */ /* 0x000fca00048060ff */
[----:B------:R0:W-:Y:S01]  /*55b0*/  @!P0 STG.E.U8 desc[UR36][R6.64+0x38], R3 ;  /* 0x0000380306008986 */ /* 0x0001e2000c101124 */
[----:B------:R-:W-:Y:S05]  /*55c0*/  @P1 BRA `(.L_x_105) ;  /* 0x0000000000041947 */ /* 0x000fea0003800000 */
[----:B------:R0:W5:Y:S02]  /*55d0*/  LDG.E.U8 R0, desc[UR36][R10.64+0x39] ;  /* 0x000039240a007981 */ /* 0x000164000c1e1100 */
.L_x_105:
[----:B------:R-:W-:Y:S05]  /*55e0*/  BSYNC B1 ;  /* 0x0000000000017941 */ /* 0x000fea0003800000 */
.L_x_104:
[----:B------:R-:W-:Y:S05]  /*55f0*/  @P1 BRA `(.L_x_106) ;  /* 0x0000000800601947 */ /* 0x000fea0003800000 */
[----:B-----5:R-:W-:-:S04]  /*5600*/  LOP3.LUT R0, R0, 0xff, RZ, 0xc0, !PT ;  /* 0x000000ff00007812 */ /* 0x020fc800078ec0ff */
[----:B------:R-:W-:-:S05]  /*5610*/  F2FP.F16.E5M2.UNPACK_B R0, R0 ;  /* 0x00000000ff00723e */ /* 0x000fca00020004ff */
[----:B0-----:R-:W-:-:S05]  /*5620*/  HADD2.F32 R3, -RZ, R0.H0_H0 ;  /* 0x20000000ff037230 */ /* 0x001fca0000004100 */
[----:B------:R-:W-:-:S04]  /*5630*/  FMUL R0, R3, R60 ;  /* 0x0000003c03007220 */ /* 0x000fc80000400000 */
[----:B------:R-:W-:-:S05]  /*5640*/  FFMA R0, R55, R59, R0 ;  /* 0x0000003b37007223 */ /* 0x000fca0000000000 */
[----:B------:R-:W-:-:S05]  /*5650*/  F2FP.SATFINITE.E5M2.F32.PACK_AB_MERGE_C R3, RZ, R0, RZ ;  /* 0x00000000ff03723e */ /* 0x000fca00048060ff */
[----:B------:R0:W-:Y:S01]  /*5660*/  STG.E.U8 desc[UR36][R6.64+0x39], R3 ;  /* 0x0000390306007986 */ /* 0x0001e2000c101124 */
[----:B------:R-:W-:Y:S05]  /*5670*/  BRA `(.L_x_106) ;  /* 0x0000000800407947 */ /* 0x000fea0003800000 */
.L_x_41:
[C---:B------:R-:W-:Y:S01]  /*5680*/  ISETP.GE.AND P1, PT, R3.reuse, 0x1, PT ;  /* 0x000000010300780c */ /* 0x040fe20003f26270 */
[-C--:B------:R-:W-:Y:S01]  /*5690*/  FMUL R24, R24, R59.reuse ;  /* 0x0000003b18187220 */ /* 0x080fe20000400000 */
[----:B------:R-:W-:Y:S01]  /*56a0*/  ISETP.GE.AND P3, PT, R3, 0x2, PT ;  /* 0x000000020300780c */ /* 0x000fe20003f66270 */
[-C--:B------:R-:W-:Y:S01]  /*56b0*/  FMUL R25, R25, R59.reuse ;  /* 0x0000003b19197220 */ /* 0x080fe20000400000 */
[----:B------:R-:W-:Y:S01]  /*56c0*/  ISETP.LT.OR P2, PT, R0, 0x1, !P1 ;  /* 0x000000010000780c */ /* 0x000fe20004f41670 */
[-C--:B------:R-:W-:Y:S01]  /*56d0*/  FMUL R26, R26, R59.reuse ;  /* 0x0000003b1a1a7220 */ /* 0x080fe20000400000 */
[C---:B------:R-:W-:Y:S01]  /*56e0*/  ISETP.LT.OR P5, PT, R0.reuse, 0x1, !P3 ;  /* 0x000000010000780c */ /* 0x040fe20005fa1670 */
[-C--:B------:R-:W-:Y:S01]  /*56f0*/  FMUL R27, R27, R59.reuse ;  /* 0x0000003b1b1b7220 */ /* 0x080fe20000400000 */
[----:B------:R-:W-:Y:S01]  /*5700*/  ISETP.LT.OR P1, PT, R0, 0x9, !P1 ;  /* 0x000000090000780c */ /* 0x000fe20004f21670 */
[-C--:B------:R-:W-:Y:S01]  /*5710*/  FMUL R28, R28, R59.reuse ;  /* 0x0000003b1c1c7220 */ /* 0x080fe20000400000 */
[----:B------:R-:W-:Y:S01]  /*5720*/  F2FP.SATFINITE.E5M2.F32.PACK_AB_MERGE_C R9, RZ, R24, RZ ;  /* 0x00000018ff09723e */ /* 0x000fe200048060ff */
[-C--:B------:R-:W-:Y:S01]  /*5730*/  FMUL R29, R29, R59.reuse ;  /* 0x0000003b1d1d7220 */ /* 0x080fe20000400000 */
[----:B------:R-:W-:Y:S01]  /*5740*/  ISETP.GE.AND P0, PT, R3, 0x9, PT ;  /* 0x000000090300780c */ /* 0x000fe20003f06270 */
[----:B------:R-:W-:Y:S01]  /*5750*/  FMUL R30, R30, R59 ;  /* 0x0000003b1e1e7220 */ /* 0x000fe20000400000 */
[----:B------:R-:W-:Y:S01]  /*5760*/  F2FP.SATFINITE.E5M2.F32.PACK_AB_MERGE_C R25, RZ, R25, RZ ;  /* 0x00000019ff19723e */ /* 0x000fe200048060ff */
[-C--:B------:R-:W-:Y:S01]  /*5770*/  FMUL R31, R31, R59.reuse ;  /* 0x0000003b1f1f7220 */ /* 0x080fe20000400000 */
[----:B------:R-:W-:Y:S01]  /*5780*/  F2FP.SATFINITE.E5M2.F32.PACK_AB_MERGE_C R11, RZ, R26, RZ ;  /* 0x0000001aff0b723e */ /* 0x000fe200048060ff */
[----:B------:R0:W-:Y:S01]  /*5790*/  @!P2 STG.E.U8 desc[UR36][R4.64], R9 ;  /* 0x000000090400a986 */ /* 0x0001e2000c101124 */
[----:B------:R-:W-:Y:S01]  /*57a0*/  ISETP.LT.OR P3, PT, R0, 0x9, !P3 ;  /* 0x000000090000780c */ /* 0x000fe20005f61670 */
[-C--:B------:R-:W-:Y:S01]  /*57b0*/  FMUL R32, R32, R59.reuse ;  /* 0x0000003b20207220 */ /* 0x080fe20000400000 */
[C---:B------:R-:W-:Y:S01]  /*57c0*/  ISETP.LT.OR P4, PT, R0.reuse, 0x1, !P0 ;  /* 0x000000010000780c */ /* 0x040fe20004781670 */
[----:B------:R-:W-:Y:S01]  /*57d0*/  @!P5 STG.E.U8 desc[UR36][R4.64+0x1], R25 ;  /* 0x000001190400d986 */ /* 0x000fe2000c101124 */
[----:B------:R-:W-:Y:S01]  /*57e0*/  ISETP.GE.AND P2, PT, R3, 0xa, PT ;  /* 0x0000000a0300780c */ /* 0x000fe20003f46270 */
[----:B------:R-:W-:Y:S01]  /*57f0*/  FMUL R33, R33, R59 ;  /* 0x0000003b21217220 */ /* 0x000fe20000400000 */
[----:B------:R-:W-:Y:S01]  /*5800*/  F2FP.SATFINITE.E5M2.F32.PACK_AB_MERGE_C R27, RZ, R27, RZ ;  /* 0x0000001bff1b723e */ /* 0x000fe200048060ff */
[----:B------:R1:W-:Y:S01]  /*5810*/  @!P1 STG.E.U8 desc[UR36][R6.64], R11 ;  /* 0x0000000b06009986 */ /* 0x0003e2000c101124 */
[----:B------:R-:W-:Y:S01]  /*5820*/  ISETP.LT.OR P1, PT, R0, 0x1, !P2 ;  /* 0x000000010000780c */ /* 0x000fe20005721670 */
[-C--:B------:R-:W-:Y:S01]  /*5830*/  FMUL R34, R34, R59.reuse ;  /* 0x0000003b22227220 */ /* 0x080fe20000400000 */
[----:B------:R-:W-:Y:S01]  /*5840*/  F2FP.SATFINITE.E5M2.F32.PACK_AB_MERGE_C R13, RZ, R28, RZ ;  /* 0x0000001cff0d723e */ /* 0x000fe200048060ff */
[----:B------:R-:W-:Y:S01]  /*5850*/  FMUL R35, R35, R59 ;  /* 0x0000003b23237220 */ /* 0x000fe20000400000 */
[----:B------:R-:W-:Y:S01]  /*5860*/  ISETP.GE.AND P5, PT, R3, 0x11, PT ;  /* 0x000000110300780c */ /* 0x000fe20003fa6270 */
[----:B------:R-:W-:Y:S01]  /*5870*/  @!P3 STG.E.U8 desc[UR36][R6.64+0x1], R27 ;  /* 0x0000011b0600b986 */ /* 0x000fe2000c101124 */
[----:B------:R-:W-:Y:S01]  /*5880*/  F2FP.SATFINITE.E5M2.F32.PACK_AB_MERGE_C R29, RZ, R29, RZ ;  /* 0x0000001dff1d723e */ /* 0x000fe200048060ff */
[-C--:B------:R-:W-:Y:S01]  /*5890*/  FMUL R36, R36, R59.reuse ;  /* 0x0000003b24247220 */ /* 0x080fe20000400000 */
[C---:B------:R-:W-:Y:S01]  /*58a0*/  ISETP.LT.OR P0, PT, R0.reuse, 0x9, !P0 ;  /* 0x000000090000780c */ /* 0x040fe20004701670 */
[----:B------:R-:W-:Y:S01]  /*58b0*/  @!P4 STG.E.U8 desc[UR36][R4.64+0x8], R13 ;  /* 0x0000080d0400c986 */ /* 0x000fe2000c101124 */
[C---:B------:R-:W-:Y:S01]  /*58c0*/  ISETP.LT.OR P2, PT, R0.reuse, 0x9, !P2 ;  /* 0x000000090000780c */ /* 0x040fe20005741670 */
[-C--:B------:R-:W-:Y:S01]  /*58d0*/  FMUL R37, R37, R59.reuse ;  /* 0x0000003b25257220 */ /* 0x080fe20000400000 */
[----:B------:R-:W-:Y:S01]  /*58e0*/  ISETP.GE.AND P4, PT, R3, 0x12, PT ;  /* 0x000000120300780c */ /* 0x000fe20003f86270 */
[----:B------:R-:W-:Y:S01]  /*58f0*/  @!P1 STG.E.U8 desc[UR36][R4.64+0x9], R29 ;  /* 0x0000091d04009986 */ /* 0x000fe2000c101124 */
[----:B------:R-:W-:Y:S01]  /*5900*/  ISETP.LT.OR P3, PT, R0, 0x1, !P5 ;  /* 0x000000010000780c */ /* 0x000fe20006f61670 */
[-C--:B------:R-:W-:Y:S01]  /*5910*/  FMUL R38, R38, R59.reuse ;  /* 0x0000003b26267220 */ /* 0x080fe20000400000 */
[----:B------:R-:W-:Y:S01]  /*5920*/  ISETP.LT.OR P1, PT, R0, 0x1, !P4 ;  /* 0x000000010000780c */ /* 0x000fe20006721670 */
[-C--:B------:R-:W-:Y:S01]  /*5930*/  FMUL R39, R39, R59.reuse ;  /* 0x0000003b27277220 */ /* 0x080fe20000400000 */
[----:B0-----:R-:W-:Y:S01]  /*5940*/  F2FP.SATFINITE.E5M2.F32.PACK_AB_MERGE_C R9, RZ, R30, RZ ;  /* 0x0000001eff09723e */ /* 0x001fe200048060ff */
[----:B------:R-:W-:Y:S01]  /*5950*/  FMUL R40, R40, R59 ;  /* 0x0000003b28287220 */ /* 0x000fe20000400000 */
[----:B------:R-:W-:Y:S01]  /*5960*/  F2FP.SATFINITE.E5M2.F32.PACK_AB_MERGE_C R31, RZ, R31, RZ ;  /* 0x0000001fff1f723e */ /* 0x000fe200048060ff */
[----:B------:R-:W-:Y:S01]  /*5970*/  FMUL R41, R41, R59 ;  /* 0x0000003b29297220 */ /* 0x000fe20000400000 */
[----:B-1----:R-:W-:Y:S01]  /*5980*/  F2FP.SATFINITE.E5M2.F32.PACK_AB_MERGE_C R11, RZ, R32, RZ ;  /* 0x00000020ff0b723e */ /* 0x002fe200048060ff */
[----:B------:R0:W-:Y:S01]  /*5990*/  @!P0 STG.E.U8 desc[UR36][R6.64+0x8], R9 ;  /* 0x0000080906008986 */ /* 0x0001e2000c101124 */
[----:B------:R-:W-:Y:S01]  /*59a0*/  F2FP.SATFINITE.E5M2.F32.PACK_AB_MERGE_C R33, RZ, R33, RZ ;  /* 0x00000021ff21723e */ /* 0x000fe200048060ff */
[-C--:B------:R-:W-:Y:S01]  /*59b0*/  FMUL R42, R42, R59.reuse ;  /* 0x0000003b2a2a7220 */ /* 0x080fe20000400000 */
[C---:B------:R-:W-:Y:S01]  /*59c0*/  ISETP.LT.OR P4, PT, R0.reuse, 0x9, !P4 ;  /* 0x000000090000780c */ /* 0x040fe20006781670 */
[----:B------:R-:W-:Y:S01]  /*59d0*/  @!P2 STG.E.U8 desc[UR36][R6.64+0x9], R31 ;  /* 0x0000091f0600a986 */ /* 0x000fe2000c101124 */
[----:B------:R-:W-:Y:S01]  /*59e0*/  ISETP.LT.OR P2, PT, R0, 0x9, !P5 ;  /* 0x000000090000780c */ /* 0x000fe20006f41670 */
[----:B------:R-:W-:Y:S01]  /*59f0*/  FMUL R43, R43, R59 ;  /* 0x0000003b2b2b7220 */ /* 0x000fe20000400000 */
[----:B------:R-:W-:Y:S01]  /*5a00*/  F2FP.SATFINITE.E5M2.F32.PACK_AB_MERGE_C R35, RZ, R35, RZ ;  /* 0x00000023ff23723e */ /* 0x000fe200048060ff */
[----:B------:R1:W-:Y:S01]  /*5a10*/  @!P3 STG.E.U8 desc[UR36][R4.64+0x10], R11 ;  /* 0x0000100b0400b986 */ /* 0x0003e2000c101124 */
[C---:B------:R-:W-:Y:S01]  /*5a20*/  ISETP.GE.AND P3, PT, R3.reuse, 0x19, PT ;  /* 0x000000190300780c */ /* 0x040fe20003f66270 */
[----:B------:R-:W-:Y:S01]  /*5a30*/  FMUL R44, R44, R59 ;  /* 0x0000003b2c2c7220 */ /* 0x000fe20000400000 */
[----:B------:R-:W-:Y:S01]  /*5a40*/  F2FP.SATFINITE.E5M2.F32.PACK_AB_MERGE_C R37, RZ, R37, RZ ;  /* 0x00000025ff25723e */ /* 0x000fe200048060ff */
[----:B------:R-:W-:Y:S01]  /*5a50*/  @!P1 STG.E.U8 desc[UR36][R4.64+0x11], R33 ;  /* 0x0000112104009986 */ /* 0x000fe2000c101124 */
[----:B------:R-:W-:Y:S01]  /*5a60*/  ISETP.GE.AND P1, PT, R3, 0x1a, PT ;  /* 0x0000001a0300780c */ /* 0x000fe20003f26270 */
[-C--:B------:R-:W-:Y:S01]  /*5a70*/  FMUL R45, R45, R59.reuse ;  /* 0x0000003b2d2d7220 */ /* 0x080fe20000400000 */
[----:B------:R-:W-:Y:S01]  /*5a80*/  ISETP.LT.OR P0, PT, R0, 0x1, !P3 ;  /* 0x000000010000780c */ /* 0x000fe20005f01670 */
[----:B------:R-:W-:Y:S01]  /*5a90*/  @!P4 STG.E.U8 desc[UR36][R6.64+0x11], R35 ;  /* 0x000011230600c986 */ /* 0x000fe2000c101124 */
[----:B0-----:R-:W-:Y:S01]  /*5aa0*/  F2FP.SATFINITE.E5M2.F32.PACK_AB_MERGE_C R9, RZ, R34, RZ ;  /* 0x00000022ff09723e */ /* 0x001fe200048060ff */
[-C--:B------:R-:W-:Y:S01]  /*5ab0*/  FMUL R46, R46, R59.reuse ;  /* 0x0000003b2e2e7220 */ /* 0x080fe20000400000 */
[C---:B------:R-:W-:Y:S01]  /*5ac0*/  ISETP.LT.OR P5, PT, R0.reuse, 0x1, !P1 ;  /* 0x000000010000780c */ /* 0x040fe20004fa1670 */
[-C--:B------:R-:W-:Y:S01]  /*5ad0*/  FMUL R47, R47, R59.reuse ;  /* 0x0000003b2f2f7220 */ /* 0x080fe20000400000 */
[----:B------:R-:W-:Y:S01]  /*5ae0*/  ISETP.LT.OR P3, PT, R0, 0x9, !P3 ;  /* 0x000000090000780c */ /* 0x000fe20005f61670 */
[----:B------:R0:W-:Y:S01]  /*5af0*/  @!P2 STG.E.U8 desc[UR36][R6.64+0x10], R9 ;  /* 0x000010090600a986 */ /* 0x0001e2000c101124 */
[----:B-1----:R-:W-:Y:S01]  /*5b00*/  F2FP.SATFINITE.E5M2.F32.PACK_AB_MERGE_C R11, RZ, R36, RZ ;  /* 0x00000024ff0b723e */ /* 0x002fe200048060ff */
[-C--:B------:R-:W-:Y:S01]  /*5b10*/  FMUL R48, R48, R59.reuse ;  /* 0x0000003b30307220 */ /* 0x080fe20000400000 */
[----:B------:R-:W-:Y:S01]  /*5b20*/  ISETP.GE.AND P2, PT, R3, 0x21, PT ;  /* 0x000000210300780c */ /* 0x000fe20003f46270 */
[-C--:B------:R-:W-:Y:S01]  /*5b30*/  FMUL R49, R49, R59.reuse ;  /* 0x0000003b31317220 */ /* 0x080fe20000400000 */
[C---:B------:R-:W-:Y:S01]  /*5b40*/  ISETP.LT.OR P1, PT, R0.reuse, 0x9, !P1 ;  /* 0x000000090000780c */ /* 0x040fe20004f21670 */
[----:B------:R-:W-:Y:S01]  /*5b50*/  @!P0 STG.E.U8 desc[UR36][R4.64+0x18], R11 ;  /* 0x0000180b04008986 */ /* 0x000fe2000c101124 */
[----:B------:R-:W-:Y:S01]  /*5b60*/  ISETP.LT.OR P4, PT, R0, 0x1, !P2 ;  /* 0x000000010000780c */ /* 0x000fe20005781670 */
[----:B------:R-:W-:Y:S01]  /*5b70*/  FMUL R50, R50, R59 ;  /* 0x0000003b32327220 */ /* 0x000fe20000400000 */
[----:B------:R-:W-:Y:S01]  /*5b80*/  ISETP.GE.AND P0, PT, R3, 0x22, PT ;  /* 0x000000220300780c */ /* 0x000fe20003f06270 */
[----:B------:R-:W-:Y:S01]  /*5b90*/  @!P5 STG.E.U8 desc[UR36][R4.64+0x19], R37 ;  /* 0x000019250400d986 */ /* 0x000fe2000c101124 */
[----:B------:R-:W-:Y:S01]  /*5ba0*/  F2FP.SATFINITE.E5M2.F32.PACK_AB_MERGE_C R39, RZ, R39, RZ ;  /* 0x00000027ff27723e */ /* 0x000fe200048060ff */
[-C--:B------:R-:W-:Y:S01]  /*5bb0*/  FMUL R51, R51, R59.reuse ;  /* 0x0000003b33337220 */ /* 0x080fe20000400000 */
[----:B0-----:R-:W-:Y:S01]  /*5bc0*/  F2FP.SATFINITE.E5M2.F32.PACK_AB_MERGE_C R9, RZ, R38, RZ ;  /* 0x00000026ff09723e */ /* 0x001fe200048060ff */
[-C--:B------:R-:W-:Y:S01]  /*5bd0*/  FMUL R52, R52, R59.reuse ;  /* 0x0000003b34347220 */ /* 0x080fe20000400000 */
[----:B------:R-:W-:Y:S01]  /*5be0*/  F2FP.SATFINITE.E5M2.F32.PACK_AB_MERGE_C R13, RZ, R40, RZ ;  /* 0x00000028ff0d723e */ /* 0x000fe200048060ff */
[----:B------:R-:W-:Y:S01]  /*5bf0*/  FMUL R53, R53, R59 ;  /* 0x0000003b35357220 */ /* 0x000fe20000400000 */
        /* <DEDUP_REMOVED lines=9> */
[----:B------:R-:W-:Y:S01]  /*5c90*/  @!P4 STG.E.U8 desc[UR36][R4.64+0x20], R13 ;  /* 0x0000200d0400c986 */ /* 0x000fe2000c101124 */
[----:B------:R-:W-:-:S02]  /*5ca0*/  ISETP.LT.OR P4, PT, R0, 0x9, !P0 ;  /* 0x000000090000780c */ /* 0x000fc40004781670 */
[----:B------:R-:W-:Y:S02]  /*5cb0*/  ISETP.GE.AND P0, PT, R3, 0x2a, PT ;  /* 0x0000002a0300780c */ /* 0x000fe40003f06270 */
[C---:B------:R-:W-:Y:S01]  /*5cc0*/  ISETP.LT.OR P5, PT, R0.reuse, 0x1, !P1 ;  /* 0x000000010000780c */ /* 0x040fe20004fa1670 */
[----:B------:R-:W-:Y:S01]  /*5cd0*/  @!P3 STG.E.U8 desc[UR36][R4.64+0x21], R41 ;  /* 0x000021290400b986 */ /* 0x000fe2000c101124 */
[C---:B------:R-:W-:Y:S02]  /*5ce0*/  ISETP.LT.OR P3, PT, R0.reuse, 0x1, !P0 ;  /* 0x000000010000780c */ /* 0x040fe40004761670 */
[----:B0-----:R-:W-:Y:S02]  /*5cf0*/  F2FP.SATFINITE.E5M2.F32.PACK_AB_MERGE_C R9, RZ, R42, RZ ;  /* 0x0000002aff09723e */ /* 0x001fe400048060ff */
[----:B------:R-:W-:Y:S02]  /*5d00*/  F2FP.SATFINITE.E5M2.F32.PACK_AB_MERGE_C R11, RZ, R44, RZ ;  /* 0x0000002cff0b723e */ /* 0x000fe400048060ff */
[----:B------:R-:W-:Y:S01]  /*5d10*/  F2FP.SATFINITE.E5M2.F32.PACK_AB_MERGE_C R45, RZ, R45, RZ ;  /* 0x0000002dff2d723e */ /* 0x000fe200048060ff */
[----:B------:R0:W-:Y:S01]  /*5d20*/  @!P2 STG.E.U8 desc[UR36][R6.64+0x20], R9 ;  /* 0x000020090600a986 */ /* 0x0001e2000c101124 */
[----:B------:R-:W-:-:S02]  /*5d30*/  ISETP.LT.OR P2, PT, R0, 0x9, !P1 ;  /* 0x000000090000780c */ /* 0x000fc40004f41670 */
[C---:B------:R-:W-:Y:S01]  /*5d40*/  ISETP.GE.AND P1, PT, R3.reuse, 0x32, PT ;  /* 0x000000320300780c */ /* 0x040fe20003f26270 */
[----:B------:R-:W-:Y:S01]  /*5d50*/  @!P4 STG.E.U8 desc[UR36][R6.64+0x21], R43 ;  /* 0x0000212b0600c986 */ /* 0x000fe2000c101124 */
[----:B------:R-:W-:Y:S02]  /*5d60*/  ISETP.GE.AND P4, PT, R3, 0x31, PT ;  /* 0x000000310300780c */ /* 0x000fe40003f86270 */
[C---:B------:R-:W-:Y:S01]  /*5d70*/  ISETP.LT.OR P0, PT, R0.reuse, 0x9, !P0 ;  /* 0x000000090000780c */ /* 0x040fe20004701670 */
[----:B------:R1:W-:Y:S01]  /*5d80*/  @!P5 STG.E.U8 desc[UR36][R4.64+0x28], R11 ;  /* 0x0000280b0400d986 */ /* 0x0003e2000c101124 */
[C---:B------:R-:W-:Y:S02]  /*5d90*/  ISETP.LT.OR P5, PT, R0.reuse, 0x1, !P1 ;  /* 0x000000010000780c */ /* 0x040fe40004fa1670 */
[----:B------:R-:W-:Y:S01]  /*5da0*/  F2FP.SATFINITE.E5M2.F32.PACK_AB_MERGE_C R47, RZ, R47, RZ ;  /* 0x0000002fff2f723e */ /* 0x000fe200048060ff */
[----:B------:R-:W-:Y:S01]  /*5db0*/  @!P3 STG.E.U8 desc[UR36][R4.64+0x29], R45 ;  /* 0x0000292d0400b986 */ /* 0x000fe2000c101124 */
[----:B------:R-:W-:-:S02]  /*5dc0*/  ISETP.LT.OR P3, PT, R0, 0x1, !P4 ;  /* 0x000000010000780c */ /* 0x000fc40006761670 */
[----:B0-----:R-:W-:Y:S02]  /*5dd0*/  F2FP.SATFINITE.E5M2.F32.PACK_AB_MERGE_C R9, RZ, R46, RZ ;  /* 0x0000002eff09723e */ /* 0x001fe400048060ff */
[----:B------:R-:W-:Y:S02]  /*5de0*/  F2FP.SATFINITE.E5M2.F32.PACK_AB_MERGE_C R49, RZ, R49, RZ ;  /* 0x00000031ff31723e */ /* 0x000fe400048060ff */
[----:B------:R-:W-:Y:S01]  /*5df0*/  ISETP.LT.OR P4, PT, R0, 0x9, !P4 ;  /* 0x000000090000780c */ /* 0x000fe20006781670 */
[----:B------:R0:W-:Y:S01]  /*5e00*/  @!P2 STG.E.U8 desc[UR36][R6.64+0x28], R9 ;  /* 0x000028090600a986 */ /* 0x0001e2000c101124 */
[----:B-1----:R-:W-:Y:S02]  /*5e10*/  F2FP.SATFINITE.E5M2.F32.PACK_AB_MERGE_C R11, RZ, R48, RZ ;  /* 0x00000030ff0b723e */ /* 0x002fe400048060ff */
[C---:B------:R-:W-:Y:S01]  /*5e20*/  ISETP.GE.AND P2, PT, R3.reuse, 0x3a, PT ;  /* 0x0000003a0300780c */ /* 0x040fe20003f46270 */
[----:B------:R-:W-:Y:S01]  /*5e30*/  @!P0 STG.E.U8 desc[UR36][R6.64+0x29], R47 ;  /* 0x0000292f06008986 */ /* 0x000fe2000c101124 */
[----:B------:R-:W-:-:S02]  /*5e40*/  ISETP.GE.AND P0, PT, R3, 0x39, PT ;  /* 0x000000390300780c */ /* 0x000fc40003f06270 */
[C---:B------:R-:W-:Y:S01]  /*5e50*/  ISETP.LT.OR P1, PT, R0.reuse, 0x9, !P1 ;  /* 0x000000090000780c */ /* 0x040fe20004f21670 */
[----:B------:R1:W-:Y:S01]  /*5e60*/  @!P3 STG.E.U8 desc[UR36][R4.64+0x30], R11 ;  /* 0x0000300b0400b986 */ /* 0x0003e2000c101124 */
[C---:B------:R-:W-:Y:S02]  /*5e70*/  ISETP.LT.OR P3, PT, R0.reuse, 0x1, !P0 ;  /* 0x000000010000780c */ /* 0x040fe40004761670 */
[C---:B------:R-:W-:Y:S01]  /*5e80*/  ISETP.LT.OR P0, PT, R0.reuse, 0x9, !P0 ;  /* 0x000000090000780c */ /* 0x040fe20004701670 */
[----:B------:R2:W-:Y:S01]  /*5e90*/  @!P5 STG.E.U8 desc[UR36][R4.64+0x31], R49 ;  /* 0x000031310400d986 */ /* 0x0005e2000c101124 */
[C---:B------:R-:W-:Y:S02]  /*5ea0*/  ISETP.LT.OR P5, PT, R0.reuse, 0x1, !P2 ;  /* 0x000000010000780c */ /* 0x040fe400057a1670 */
[----:B------:R-:W-:Y:S02]  /*5eb0*/  ISETP.LT.OR P2, PT, R0, 0x9, !P2 ;  /* 0x000000090000780c */ /* 0x000fe40005741670 */
[----:B------:R-:W-:-:S02]  /*5ec0*/  F2FP.SATFINITE.E5M2.F32.PACK_AB_MERGE_C R3, RZ, R50, RZ ;  /* 0x00000032ff03723e */ /* 0x000fc400048060ff */
[----:B------:R-:W-:Y:S02]  /*5ed0*/  F2FP.SATFINITE.E5M2.F32.PACK_AB_MERGE_C R51, RZ, R51, RZ ;  /* 0x00000033ff33723e */ /* 0x000fe400048060ff */
[----:B0-----:R-:W-:Y:S01]  /*5ee0*/  F2FP.SATFINITE.E5M2.F32.PACK_AB_MERGE_C R9, RZ, R52, RZ ;  /* 0x00000034ff09723e */ /* 0x001fe200048060ff */
[----:B------:R2:W-:Y:S01]  /*5ef0*/  @!P4 STG.E.U8 desc[UR36][R6.64+0x30], R3 ;  /* 0x000030030600c986 */ /* 0x0005e2000c101124 */
[----:B------:R-:W-:Y:S02]  /*5f00*/  F2FP.SATFINITE.E5M2.F32.PACK_AB_MERGE_C R53, RZ, R53, RZ ;  /* 0x00000035ff35723e */ /* 0x000fe400048060ff */
[----:B-1----:R-:W-:Y:S01]  /*5f10*/  F2FP.SATFINITE.E5M2.F32.PACK_AB_MERGE_C R11, RZ, R54, RZ ;  /* 0x00000036ff0b723e */ /* 0x002fe200048060ff */
[----:B------:R2:W-:Y:S01]  /*5f20*/  @!P1 STG.E.U8 desc[UR36][R6.64+0x31], R51 ;  /* 0x0000313306009986 */ /* 0x0005e2000c101124 */
[----:B------:R-:W-:-:S03]  /*5f30*/  F2FP.SATFINITE.E5M2.F32.PACK_AB_MERGE_C R55, RZ, R55, RZ ;  /* 0x00000037ff37723e */ /* 0x000fc600048060ff */
[----:B------:R2:W-:Y:S04]  /*5f40*/  @!P3 STG.E.U8 desc[UR36][R4.64+0x38], R9 ;  /* 0x000038090400b986 */ /* 0x0005e8000c101124 */
[----:B------:R2:W-:Y:S04]  /*5f50*/  @!P5 STG.E.U8 desc[UR36][R4.64+0x39], R53 ;  /* 0x000039350400d986 */ /* 0x0005e8000c101124 */
[----:B------:R2:W-:Y:S04]  /*5f60*/  @!P0 STG.E.U8 desc[UR36][R6.64+0x38], R11 ;  /* 0x0000380b06008986 */ /* 0x0005e8000c101124 */
[----:B------:R2:W-:Y:S02]  /*5f70*/  @!P2 STG.E.U8 desc[UR36][R6.64+0x39], R55 ;  /* 0x000039370600a986 */ /* 0x0005e4000c101124 */
.L_x_106:
[----:B------:R-:W-:Y:S05]  /*5f80*/  BSYNC B0 ;  /* 0x0000000000007941 */ /* 0x000fea0003800000 */
.L_x_40:
[----:B------:R-:W-:Y:S01]  /*5f90*/  ULDC UR4, c[0x0][0xc] ;  /* 0x0000030000047ab9 */ /* 0x000fe20000000800 */
[----:B------:R-:W-:Y:S01]  /*5fa0*/  ULDC UR5, c[0x0][0x10] ;  /* 0x0000040000057ab9 */ /* 0x000fe20000000800 */
[----:B0-2---:R-:W0:Y:S01]  /*5fb0*/  LDC R3, c[0x0][0x14] ;  /* 0x00000500ff037b82 */ /* 0x005e220000000800 */
[----:B------:R-:W-:Y:S01]  /*5fc0*/  UIMAD.WIDE.U32 UR4, UR4, UR5, URZ ;  /* 0x00000005040472a5 */ /* 0x000fe2000f8e003f */
[----:B-----5:R-:W-:Y:S01]  /*5fd0*/  PRMT R0, RZ, 0x7610, R0 ;  /* 0x00007610ff007816 */ /* 0x020fe20000000000 */
[----:B------:R-:W-:Y:S02]  /*5fe0*/  IMAD.MOV.U32 R58, RZ, RZ, -0x1 ;  /* 0xffffffffff3a7424 */ /* 0x000fe400078e00ff */
[----:B------:R-:W-:Y:S02]  /*5ff0*/  IMAD.MOV.U32 R56, RZ, RZ, -0x1 ;  /* 0xffffffffff387424 */ /* 0x000fe400078e00ff */
[----:B0-----:R-:W-:-:S04]  /*6000*/  IMAD.WIDE.U32 R16, R3, UR4, R16 ;  /* 0x0000000403107c25 */ /* 0x001fc8000f8e0010 */
[----:B------:R-:W-:Y:S01]  /*6010*/  IMAD R3, R3, UR5, RZ ;  /* 0x0000000503037c24 */ /* 0x000fe2000f8e02ff */
[----:B------:R-:W-:Y:S02]  /*6020*/  ULDC.64 UR4, c[0x0][0x650] ;  /* 0x0001940000047ab9 */ /* 0x000fe40000000a00 */
[----:B------:R-:W-:Y:S01]  /*6030*/  ISETP.GE.U32.AND P0, PT, R16, UR4, PT ;  /* 0x0000000410007c0c */ /* 0x000fe2000bf06070 */
[----:B------:R-:W-:-:S05]  /*6040*/  IMAD.IADD R17, R17, 0x1, R3 ;  /* 0x0000000111117824 */ /* 0x000fca00078e0203 */
[----:B------:R-:W-:-:S13]  /*6050*/  ISETP.GE.U32.AND.EX P0, PT, R17, UR5, PT, P0 ;  /* 0x0000000511007c0c */ /* 0x000fda000bf06100 */
[----:B------:R-:W-:Y:S05]  /*6060*/  @P0 BRA `(.L_x_107) ;  /* 0x0000000400640947 */ /* 0x000fea0003800000 */
[----:B------:R-:W0:Y:S01]  /*6070*/  S2R R12, SR_CTAID.X ;  /* 0x00000000000c7919 */ /* 0x000e220000002500 */
[----:B---34-:R-:W2:Y:S01]  /*6080*/  LDC.64 R10, c[0x0][0x628] ;  /* 0x00018a00ff0a7b82 */ /* 0x018ea20000000a00 */
[----:B------:R-:W-:Y:S01]  /*6090*/  ULDC UR4, c[0x0][0x150] ;  /* 0x0000540000047ab9 */ /* 0x000fe20000000800 */
[----:B------:R-:W-:Y:S01]  /*60a0*/  IMAD.MOV.U32 R8, RZ, RZ, R16 ;  /* 0x000000ffff087224 */ /* 0x000fe200078e0010 */
[----:B------:R-:W3:Y:S01]  /*60b0*/  S2R R22, SR_CTAID.Y ;  /* 0x0000000000167919 */ /* 0x000ee20000002600 */
[----:B------:R-:W-:-:S04]  /*60c0*/  IMAD.MOV.U32 R9, RZ, RZ, R17 ;  /* 0x000000ffff097224 */ /* 0x000fc800078e0011 */
[----:B------:R-:W4:Y:S08]  /*60d0*/  LDC R21, c[0x0][0x144] ;  /* 0x00005100ff157b82 */ /* 0x000f300000000800 */
[----:B------:R-:W1:Y:S08]  /*60e0*/  LDC R0, c[0x0][0x630] ;  /* 0x00018c00ff007b82 */ /* 0x000e700000000800 */
[----:B------:R-:W1:Y:S01]  /*60f0*/  LDC.64 R14, c[0x0][0x620] ;  /* 0x00018800ff0e7b82 */ /* 0x000e620000000a00 */
[----:B--2---:R-:W-:-:S04]  /*6100*/  ISETP.NE.U32.AND P0, PT, R10, RZ, PT ;  /* 0x000000ff0a00720c */ /* 0x004fc80003f05070 */
[----:B------:R-:W-:Y:S02]  /*6110*/  ISETP.NE.AND.EX P0, PT, R11, RZ, PT, P0 ;  /* 0x000000ff0b00720c */ /* 0x000fe40003f05300 */
[----:B0-----:R-:W-:-:S05]  /*6120*/  I2FP.F32.U32 R3, R12 ;  /* 0x0000000c00037245 */ /* 0x001fca0000201000 */
[----:B------:R-:W-:-:S04]  /*6130*/  FMUL R3, R3, UR4 ;  /* 0x0000000403037c20 */ /* 0x000fc80008400000 */
[----:B------:R0:W2:Y:S02]  /*6140*/  F2I.U32.TRUNC.NTZ R20, R3 ;  /* 0x0000000300147305 */ /* 0x0000a4000020f000 */
[----:B---34-:R-:W-:Y:S05]  /*6150*/  @!P0 BRA `(.L_x_108) ;  /* 0x0000000000288947 */ /* 0x018fea0003800000 */
[----:B0-----:R-:W0:Y:S02]  /*6160*/  LDC R3, c[0x0][0x634] ;  /* 0x00018d00ff037b82 */ /* 0x001e240000000800 */
[----:B0-----:R-:W-:-:S05]  /*6170*/  IADD3 R3, P0, R16, R3, RZ ;  /* 0x0000000310037210 */ /* 0x001fca0007f1e0ff */
[----:B-1----:R-:W-:-:S04]  /*6180*/  IMAD.X R13, RZ, RZ, R17, P0 ;  /* 0x000000ffff0d7224 */ /* 0x002fc800000e0611 */
[----:B------:R-:W-:-:S04]  /*6190*/  IMAD.WIDE.U32 R4, R13, R10, RZ ;  /* 0x0000000a0d047225 */ /* 0x000fc800078e00ff */
[----:B------:R-:W-:-:S04]  /*61a0*/  IMAD.WIDE.U32 R6, P0, R3, R11, R4 ;  /* 0x0000000b03067225 */ /* 0x000fc80007800004 */
[----:B------:R-:W-:-:S04]  /*61b0*/  IMAD.WIDE.U32 R4, R3, R10, RZ ;  /* 0x0000000a03047225 */ /* 0x000fc800078e00ff */
[----:B------:R-:W-:Y:S01]  /*61c0*/  IMAD.X R9, RZ, RZ, RZ, P0 ;  /* 0x000000ffff097224 */ /* 0x000fe200000e06ff */
[----:B------:R-:W-:Y:S01]  /*61d0*/  IADD3 RZ, P0, R5, R6, RZ ;  /* 0x0000000605ff7210 */ /* 0x000fe20007f1e0ff */
[----:B------:R-:W-:-:S04]  /*61e0*/  IMAD.MOV.U32 R8, RZ, RZ, R7 ;  /* 0x000000ffff087224 */ /* 0x000fc800078e0007 */
[----:B------:R-:W-:-:S08]  /*61f0*/  IMAD.WIDE.U32.X R8, R13, R11, R8, P0 ;  /* 0x0000000b0d087225 */ /* 0x000fd000000e0408 */
.L_x_108:
[----:B------:R-:W3:Y:S01]  /*6200*/  LDC.64 R28, c[0x0][0x640] ;  /* 0x00019000ff1c7b82 */ /* 0x000ee20000000a00 */
[-CC-:B-1----:R-:W-:Y:S01]  /*6210*/  SHF.R.U64 R56, R8, R0.reuse, R9.reuse ;  /* 0x0000000008387219 */ /* 0x182fe20000001209 */
[----:B--2---:R-:W-:Y:S01]  /*6220*/  IMAD.MOV R20, RZ, RZ, -R20 ;  /* 0x000000ffff147224 */ /* 0x004fe200078e0a14 */
[----:B------:R-:W-:Y:S01]  /*6230*/  SHF.R.U32.HI R0, RZ, R0, R9 ;  /* 0x00000000ff007219 */ /* 0x000fe20000011609 */
[----:B------:R-:W-:Y:S01]  /*6240*/  ULDC UR4, c[0x0][0x154] ;  /* 0x0000550000047ab9 */ /* 0x000fe20000000800 */
[----:B0-----:R-:W-:Y:S01]  /*6250*/  IADD3 R3, P0, RZ, -R56, RZ ;  /* 0x80000038ff037210 */ /* 0x001fe20007f1e0ff */
[----:B------:R-:W-:Y:S02]  /*6260*/  IMAD R24, R21, R20, R12 ;  /* 0x0000001415187224 */ /* 0x000fe400078e020c */
[----:B------:R-:W0:Y:S01]  /*6270*/  LDC R6, c[0x0][0x618] ;  /* 0x00018600ff067b82 */ /* 0x000e220000000800 */
[----:B------:R-:W-:Y:S02]  /*6280*/  IMAD.MOV.U32 R7, RZ, RZ, 0x1 ;  /* 0x00000001ff077424 */ /* 0x000fe400078e00ff */
[----:B------:R-:W-:-:S04]  /*6290*/  IMAD.X R5, RZ, RZ, ~R0, P0 ;  /* 0x000000ffff057224 */ /* 0x000fc800000e0e00 */
[-C--:B------:R-:W-:Y:S01]  /*62a0*/  IMAD R0, R5, R14.reuse, RZ ;  /* 0x0000000e05007224 */ /* 0x080fe200078e02ff */
[----:B------:R-:W1:Y:S01]  /*62b0*/  LDC R8, c[0x0][0x608] ;  /* 0x00018200ff087b82 */ /* 0x000e620000000800 */
[----:B------:R-:W-:-:S04]  /*62c0*/  IMAD.WIDE.U32 R4, R3, R14, R16 ;  /* 0x0000000e03047225 */ /* 0x000fc800078e0010 */
[----:B------:R-:W-:Y:S01]  /*62d0*/  IMAD R3, R3, R15, R0 ;  /* 0x0000000f03037224 */ /* 0x000fe200078e0200 */
[----:B------:R-:W-:Y:S02]  /*62e0*/  I2FP.F32.U32 R0, R22 ;  /* 0x0000001600007245 */ /* 0x000fe40000201000 */
[----:B------:R-:W2:Y:S01]  /*62f0*/  LDC R26, c[0x0][0x658] ;  /* 0x00019600ff1a7b82 */ /* 0x000ea20000000800 */
[----:B------:R-:W-:Y:S01]  /*6300*/  IMAD.IADD R3, R5, 0x1, R3 ;  /* 0x0000000105037824 */ /* 0x000fe200078e0203 */
[----:B---3--:R-:W-:Y:S01]  /*6310*/  ISETP.NE.U32.AND P0, PT, R28, RZ, PT ;  /* 0x000000ff1c00720c */ /* 0x008fe20003f05070 */
[----:B------:R-:W-:Y:S01]  /*6320*/  FMUL R0, R0, UR4 ;  /* 0x0000000400007c20 */ /* 0x000fe20008400000 */
[----:B------:R-:W-:Y:S02]  /*6330*/  IMAD.MOV.U32 R5, RZ, RZ, -0x1 ;  /* 0xffffffffff057424 */ /* 0x000fe400078e00ff */
[----:B------:R-:W-:Y:S01]  /*6340*/  ISETP.NE.AND.EX P0, PT, R29, RZ, PT, P0 ;  /* 0x000000ff1d00720c */ /* 0x000fe20003f05300 */
[----:B------:R3:W4:Y:S01]  /*6350*/  F2I.U32.TRUNC.NTZ R13, R0 ;  /* 0x00000000000d7305 */ /* 0x000722000020f000 */
[----:B------:R-:W3:Y:S01]  /*6360*/  LDC R15, c[0x0][0x148] ;  /* 0x00005200ff0f7b82 */ /* 0x000ee20000000800 */
[----:B0-----:R-:W-:-:S02]  /*6370*/  SHF.R.U64 R12, R4, R6, R3 ;  /* 0x00000006040c7219 */ /* 0x001fc40000001203 */
[----:B------:R-:W-:-:S05]  /*6380*/  SHF.R.U32.HI R3, RZ, R6, R3 ;  /* 0x00000006ff037219 */ /* 0x000fca0000011603 */
[----:B------:R-:W0:Y:S01]  /*6390*/  LDC R20, c[0x0][0x600] ;  /* 0x00018000ff147b82 */ /* 0x000e220000000800 */
[-CC-:B-1----:R-:W-:Y:S02]  /*63a0*/  SHF.R.U64 R10, R12, R8.reuse, R3.reuse ;  /* 0x000000080c0a7219 */ /* 0x182fe40000001203 */
[----:B------:R-:W-:-:S05]  /*63b0*/  SHF.R.U32.HI R3, RZ, R8, R3 ;  /* 0x00000008ff037219 */ /* 0x000fca0000011603 */
[----:B------:R-:W1:Y:S01]  /*63c0*/  LDC R21, c[0x0][0x648] ;  /* 0x00019200ff157b82 */ /* 0x000e620000000800 */
[-C--:B--2---:R-:W-:Y:S02]  /*63d0*/  SHF.L.U32 R4, R5, R26.reuse, RZ ;  /* 0x0000001a05047219 */ /* 0x084fe400000006ff */
[-CC-:B------:R-:W-:Y:S02]  /*63e0*/  SHF.R.U64 R14, R10, R26.reuse, R3.reuse ;  /* 0x0000001a0a0e7219 */ /* 0x180fe40000001203 */
[----:B------:R-:W-:Y:S02]  /*63f0*/  SHF.R.U32.HI R5, RZ, R26, R3 ;  /* 0x0000001aff057219 */ /* 0x000fe40000011603 */
[----:B------:R-:W-:Y:S01]  /*6400*/  LOP3.LUT R57, RZ, R4, RZ, 0x33, !PT ;  /* 0x00000004ff397212 */ /* 0x000fe200078e33ff */
[----:B------:R-:W2:Y:S01]  /*6410*/  LDC R23, c[0x0][0x638] ;  /* 0x00018e00ff177b82 */ /* 0x000ea20000000800 */
[----:B------:R-:W-:Y:S01]  /*6420*/  SHF.L.U32 R26, R7, R26, RZ ;  /* 0x0000001a071a7219 */ /* 0x000fe200000006ff */
[----:B------:R-:W-:-:S06]  /*6430*/  IMAD.MOV.U32 R4, RZ, RZ, R14 ;  /* 0x000000ffff047224 */ /* 0x000fcc00078e000e */
[----:B------:R-:W0:Y:S01]  /*6440*/  LDC R25, c[0x0][0x610] ;  /* 0x00018400ff197b82 */ /* 0x000e220000000800 */
[----:B----4-:R-:W-:Y:S05]  /*6450*/  @!P0 BRA `(.L_x_109) ;  /* 0x0000000000288947 */ /* 0x010fea0003800000 */
[----:B------:R-:W4:Y:S02]  /*6460*/  LDC R3, c[0x0][0x64c] ;  /* 0x00019300ff037b82 */ /* 0x000f240000000800 */
[----:B----4-:R-:W-:-:S05]  /*6470*/  IADD3 R3, P0, R14, R3, RZ ;  /* 0x000000030e037210 */ /* 0x010fca0007f1e0ff */
        /* <DEDUP_REMOVED lines=8> */
.L_x_109:
[----:B------:R-:W-:Y:S01]  /*6500*/  ISETP.NE.AND P0, PT, R2, 0x1, PT ;  /* 0x000000010200780c */ /* 0x000fe20003f05270 */
[----:B------:R-:W-:Y:S01]  /*6510*/  IMAD.MOV R13, RZ, RZ, -R13 ;  /* 0x000000ffff0d7224 */ /* 0x000fe200078e0a0d */
[----:B-1-3--:R-:W-:Y:S01]  /*6520*/  SHF.R.U64 R0, R4, R21, R5 ;  /* 0x0000001504007219 */ /* 0x00afe20000001205 */
[----:B0-----:R-:W-:Y:S01]  /*6530*/  VIADD R5, R20, 0xffffffff ;  /* 0xffffffff14057836 */ /* 0x001fe20000000000 */
[----:B------:R-:W-:-:S03]  /*6540*/  LOP3.LUT R57, R10, R57, RZ, 0xc0, !PT ;  /* 0x000000390a397212 */ /* 0x000fc600078ec0ff */
[----:B------:R-:W-:Y:S01]  /*6550*/  IMAD.MOV R3, RZ, RZ, -R0 ;  /* 0x000000ffff037224 */ /* 0x000fe200078e0a00 */
[----:B------:R-:W-:Y:S01]  /*6560*/  LOP3.LUT R5, R12, R5, RZ, 0xc0, !PT ;  /* 0x000000050c057212 */ /* 0x000fe200078ec0ff */
[----:B------:R-:W-:Y:S02]  /*6570*/  IMAD R57, R26, R0, R57 ;  /* 0x000000001a397224 */ /* 0x000fe400078e0239 */
[----:B--2---:R-:W-:Y:S02]  /*6580*/  IMAD R0, R3, R23, R14 ;  /* 0x0000001703007224 */ /* 0x004fe400078e020e */
[----:B------:R-:W-:Y:S02]  /*6590*/  @P0 IMAD R24, R15, R13, R22 ;  /* 0x0000000d0f180224 */ /* 0x000fe400078e0216 */
[----:B------:R-:W-:Y:S02]  /*65a0*/  IMAD R4, R0, R20, R5 ;  /* 0x0000001400047224 */ /* 0x000fe400078e0205 */
[----:B------:R-:W-:-:S02]  /*65b0*/  IMAD R57, R57, R25, R24 ;  /* 0x0000001939397224 */ /* 0x000fc400078e0218 */
[----:B------:R-:W-:-:S03]  /*65c0*/  IMAD.MOV.U32 R3, RZ, RZ, 0x1 ;  /* 0x00000001ff037424 */ /* 0x000fc600078e00ff */
[----:B------:R-:W-:Y:S02]  /*65d0*/  SEL R58, R4, R57, !P0 ;  /* 0x00000039043a7207 */ /* 0x000fe40004000000 */
[----:B------:R-:W-:Y:S02]  /*65e0*/  PRMT R0, R3, 0x7610, R0 ;  /* 0x0000761003007816 */ /* 0x000fe40000000000 */
[----:B------:R-:W-:-:S07]  /*65f0*/  SEL R57, R57, R4, !P0 ;  /* 0x0000000439397207 */ /* 0x000fce0004000000 */
.L_x_107:
[----:B------:R-:W-:-:S13]  /*6600*/  LOP3.LUT P0, RZ, R0, 0xff, RZ, 0xc0, !PT ;  /* 0x000000ff00ff7812 */ /* 0x000fda000780c0ff */
[----:B------:R-:W-:Y:S05]  /*6610*/  @P0 BRA `(.L_x_110) ;  /* 0xffffffa800740947 */ /* 0x000fea000383ffff */
[----:B------:R-:W-:Y:S05]  /*6620*/  EXIT ;  /* 0x000000000000794d */ /* 0x000fea0003800000 */
.L_x_4:
[----:B0-----:R-:W-:Y:S01]  /*6630*/  ULDC.64 UR4, c[0x0][0x650] ;  /* 0x0001940000047ab9 */ /* 0x001fe20000000a00 */
        /* <DEDUP_REMOVED lines=25> */
.L_x_112:
[-CC-:B------:R-:W-:Y:S01]  /*67d0*/  SHF.R.U64 R29, R10, R14.reuse, R11.reuse ;  /* 0x0000000e0a1d7219 */ /* 0x180fe2000000120b */
[----:B------:R-:W0:Y:S01]  /*67e0*/  LDC.64 R22, c[0x0][0x640] ;  /* 0x00019000ff167b82 */ /* 0x000e220000000a00 */
[----:B------:R-:W-:Y:S01]  /*67f0*/  SHF.R.U32.HI R5, RZ, R14, R11 ;  /* 0x0000000eff057219 */ /* 0x000fe2000001160b */
[----:B------:R-:W-:Y:S01]  /*6800*/  ULDC UR4, c[0x0][0x150] ;  /* 0x0000540000047ab9 */ /* 0x000fe20000000800 */
[----:B------:R-:W-:Y:S02]  /*6810*/  IADD3 R9, P0, RZ, -R29, RZ ;  /* 0x8000001dff097210 */ /* 0x000fe40007f1e0ff */
[----:B------:R-:W-:-:S03]  /*6820*/  I2FP.F32.U32 R6, R4 ;  /* 0x0000000400067245 */ /* 0x000fc60000201000 */
[----:B------:R-:W1:Y:S01]  /*6830*/  LDC R12, c[0x0][0x618] ;  /* 0x00018600ff0c7b82 */ /* 0x000e620000000800 */
[----:B------:R-:W-:Y:S02]  /*6840*/  IMAD.X R5, RZ, RZ, ~R5, P0 ;  /* 0x000000ffff057224 */ /* 0x000fe400000e0e05 */
[----:B------:R-:W-:Y:S01]  /*6850*/  FMUL R11, R6, UR4 ;  /* 0x00000004060b7c20 */ /* 0x000fe20008400000 */
[----:B------:R-:W-:Y:S01]  /*6860*/  IMAD.WIDE.U32 R6, R9, R20, R16 ;  /* 0x0000001409067225 */ /* 0x000fe200078e0010 */
[----:B------:R-:W-:-:S03]  /*6870*/  ULDC UR4, c[0x0][0x154] ;  /* 0x0000550000047ab9 */ /* 0x000fc60000000800 */
[----:B------:R-:W-:Y:S01]  /*6880*/  IMAD R8, R5, R20, RZ ;  /* 0x0000001405087224 */ /* 0x000fe200078e02ff */
[----:B------:R-:W2:Y:S01]  /*6890*/  LDC R13, c[0x0][0x144] ;  /* 0x00005100ff0d7b82 */ /* 0x000ea20000000800 */
[----:B------:R-:W3:Y:S02]  /*68a0*/  F2I.U32.TRUNC.NTZ R11, R11 ;  /* 0x0000000b000b7305 */ /* 0x000ee4000020f000 */
[----:B------:R-:W-:Y:S02]  /*68b0*/  IMAD R5, R9, R21, R8 ;  /* 0x0000001509057224 */ /* 0x000fe400078e0208 */
[----:B------:R-:W-:Y:S02]  /*68c0*/  IMAD.MOV.U32 R8, RZ, RZ, -0x1 ;  /* 0xffffffffff087424 */ /* 0x000fe400078e00ff */
[----:B------:R-:W-:Y:S01]  /*68d0*/  IMAD.IADD R5, R7, 0x1, R5 ;  /* 0x0000000107057824 */ /* 0x000fe200078e0205 */
[----:B------:R-:W4:Y:S01]  /*68e0*/  LDC R20, c[0x0][0x608] ;  /* 0x00018200ff147b82 */ /* 0x000f220000000800 */
[----:B------:R-:W-:-:S02]  /*68f0*/  I2FP.F32.U32 R7, R3 ;  /* 0x0000000300077245 */ /* 0x000fc40000201000 */
[----:B0-----:R-:W-:-:S03]  /*6900*/  ISETP.NE.U32.AND P0, PT, R22, RZ, PT ;  /* 0x000000ff1600720c */ /* 0x001fc60003f05070 */
[----:B------:R-:W-:Y:S01]  /*6910*/  FMUL R7, R7, UR4 ;  /* 0x0000000407077c20 */ /* 0x000fe20008400000 */
[----:B------:R-:W-:Y:S01]  /*6920*/  ISETP.NE.AND.EX P0, PT, R23, RZ, PT, P0 ;  /* 0x000000ff1700720c */ /* 0x000fe20003f05300 */
[----:B------:R-:W0:Y:S01]  /*6930*/  LDC R9, c[0x0][0x658] ;  /* 0x00019600ff097b82 */ /* 0x000e220000000800 */
[-C--:B-1----:R-:W-:Y:S01]  /*6940*/  SHF.R.U64 R10, R6, R12.reuse, R5 ;  /* 0x0000000c060a7219 */ /* 0x082fe20000001205 */
[----:B---3--:R-:W-:Y:S01]  /*6950*/  IMAD.MOV R6, RZ, RZ, -R11 ;  /* 0x000000ffff067224 */ /* 0x008fe200078e0a0b */
[----:B------:R-:W-:Y:S02]  /*6960*/  SHF.R.U32.HI R5, RZ, R12, R5 ;  /* 0x0000000cff057219 */ /* 0x000fe40000011605 */
[----:B------:R1:W3:Y:S03]  /*6970*/  F2I.U32.TRUNC.NTZ R12, R7 ;  /* 0x00000007000c7305 */ /* 0x0002e6000020f000 */
[----:B------:R-:W1:Y:S01]  /*6980*/  LDC R14, c[0x0][0x148] ;  /* 0x00005200ff0e7b82 */ /* 0x000e620000000800 */
[----:B--2---:R-:W-:-:S02]  /*6990*/  IMAD R31, R13, R6, R4 ;  /* 0x000000060d1f7224 */ /* 0x004fc400078e0204 */
[----:B------:R-:W-:-:S05]  /*69a0*/  IMAD.MOV.U32 R6, RZ, RZ, 0x1 ;  /* 0x00000001ff067424 */ /* 0x000fca00078e00ff */
[----:B------:R-:W2:Y:S01]  /*69b0*/  LDC R21, c[0x0][0x600] ;  /* 0x00018000ff157b82 */ /* 0x000ea20000000800 */
[-CC-:B----4-:R-:W-:Y:S02]  /*69c0*/  SHF.R.U64 R13, R10, R20.reuse, R5.reuse ;  /* 0x000000140a0d7219 */ /* 0x190fe40000001205 */
[----:B------:R-:W-:-:S05]  /*69d0*/  SHF.R.U32.HI R4, RZ, R20, R5 ;  /* 0x00000014ff047219 */ /* 0x000fca0000011605 */
[----:B------:R-:W4:Y:S01]  /*69e0*/  LDC R24, c[0x0][0x648] ;  /* 0x00019200ff187b82 */ /* 0x000f220000000800 */
[-CC-:B0-----:R-:W-:Y:S02]  /*69f0*/  SHF.R.U64 R15, R13, R9.reuse, R4.reuse ;  /* 0x000000090d0f7219 */ /* 0x181fe40000001204 */
[-C--:B------:R-:W-:Y:S02]  /*6a00*/  SHF.L.U32 R8, R8, R9.reuse, RZ ;  /* 0x0000000908087219 */ /* 0x080fe400000006ff */
[-C--:B------:R-:W-:Y:S01]  /*6a10*/  SHF.R.U32.HI R5, RZ, R9.reuse, R4 ;  /* 0x00000009ff057219 */ /* 0x080fe20000011604 */
[----:B------:R-:W-:Y:S01]  /*6a20*/  IMAD.MOV.U32 R4, RZ, RZ, R15 ;  /* 0x000000ffff047224 */ /* 0x000fe200078e000f */
[----:B------:R-:W-:Y:S01]  /*6a30*/  SHF.L.U32 R20, R6, R9, RZ ;  /* 0x0000000906147219 */ /* 0x000fe200000006ff */
[----:B------:R-:W0:Y:S01]  /*6a40*/  LDC R25, c[0x0][0x638] ;  /* 0x00018e00ff197b82 */ /* 0x000e220000000800 */
[----:B------:R-:W-:-:S07]  /*6a50*/  LOP3.LUT R26, RZ, R8, RZ, 0x33, !PT ;  /* 0x00000008ff1a7212 */ /* 0x000fce00078e33ff */
[----:B------:R-:W0:Y:S01]  /*6a60*/  LDC R27, c[0x0][0x610] ;  /* 0x00018400ff1b7b82 */ /* 0x000e220000000800 */
[----:B-1-3--:R-:W-:Y:S05]  /*6a70*/  @!P0 BRA `(.L_x_113) ;  /* 0x0000000000288947 */ /* 0x00afea0003800000 */
[----:B------:R-:W1:Y:S02]  /*6a80*/  LDC R4, c[0x0][0x64c] ;  /* 0x00019300ff047b82 */ /* 0x000e640000000800 */
[----:B-1----:R-:W-:-:S05]  /*6a90*/  IADD3 R9, P0, R15, R4, RZ ;  /* 0x000000040f097210 */ /* 0x002fca0007f1e0ff */
        /* <DEDUP_REMOVED lines=8> */
.L_x_113:
[----:B------:R-:W-:Y:S01]  /*6b20*/  ISETP.NE.AND P0, PT, R2, 0x1, PT ;  /* 0x000000010200780c */ /* 0x000fe20003f05270 */
[----:B--2---:R-:W-:Y:S01]  /*6b30*/  VIADD R7, R21, 0xffffffff ;  /* 0xffffffff15077836 */ /* 0x004fe20000000000 */
[----:B----4-:R-:W-:Y:S01]  /*6b40*/  SHF.R.U64 R5, R4, R24, R5 ;  /* 0x0000001804057219 */ /* 0x010fe20000001205 */
[----:B------:R-:W-:Y:S01]  /*6b50*/  IMAD.MOV R12, RZ, RZ, -R12 ;  /* 0x000000ffff0c7224 */ /* 0x000fe200078e0a0c */
[----:B------:R-:W-:Y:S02]  /*6b60*/  LOP3.LUT R4, R13, R26, RZ, 0xc0, !PT ;  /* 0x0000001a0d047212 */ /* 0x000fe400078ec0ff */
[----:B------:R-:W-:Y:S01]  /*6b70*/  LOP3.LUT R10, R10, R7, RZ, 0xc0, !PT ;  /* 0x000000070a0a7212 */ /* 0x000fe200078ec0ff */
[----:B------:R-:W-:Y:S02]  /*6b80*/  IMAD.MOV R6, RZ, RZ, -R5 ;  /* 0x000000ffff067224 */ /* 0x000fe400078e0a05 */
[----:B------:R-:W-:-:S04]  /*6b90*/  IMAD R4, R20, R5, R4 ;  /* 0x0000000514047224 */ /* 0x000fc800078e0204 */
[----:B------:R-:W-:Y:S02]  /*6ba0*/  @P0 IMAD R31, R14, R12, R3 ;  /* 0x0000000c0e1f0224 */ /* 0x000fe400078e0203 */
[----:B0-----:R-:W-:Y:S02]  /*6bb0*/  IMAD R3, R6, R25, R15 ;  /* 0x0000001906037224 */ /* 0x001fe400078e020f */
[----:B------:R-:W-:Y:S02]  /*6bc0*/  IMAD R31, R4, R27, R31 ;  /* 0x0000001b041f7224 */ /* 0x000fe400078e021f */
[----:B------:R-:W-:Y:S02]  /*6bd0*/  IMAD R4, R3, R21, R10 ;  /* 0x0000001503047224 */ /* 0x000fe400078e020a */
[----:B------:R-:W-:-:S03]  /*6be0*/  IMAD.MOV.U32 R6, RZ, RZ, 0x1 ;  /* 0x00000001ff067424 */ /* 0x000fc600078e00ff */
[----:B------:R-:W-:Y:S02]  /*6bf0*/  SEL R30, R4, R31, !P0 ;  /* 0x0000001f041e7207 */ /* 0x000fe40004000000 */
[----:B------:R-:W-:-:S07]  /*6c00*/  SEL R31, R31, R4, !P0 ;  /* 0x000000041f1f7207 */ /* 0x000fce0004000000 */
.L_x_111:
[----:B------:R-:W-:-:S08]  /*6c10*/  NOP ;  /* 0x0000000000007918 */ /* 0x000fd00000000000 */
[----:B------:R-:W0:-:S00]  /*6c20*/  USETMAXREG.DEALLOC.CTAPOOL 0x28 ;  /* 0x00000028000079c8 */ /* 0x000e0000080e0500 */
[----:B0-----:R-:W-:-:S13]  /*6c30*/  ISETP.NE.AND P0, PT, R0, RZ, PT ;  /* 0x000000ff0000720c */ /* 0x001fda0003f05270 */
[----:B------:R-:W-:Y:S05]  /*6c40*/  @P0 EXIT ;  /* 0x000000000000094d */ /* 0x000fea0003800000 */
[----:B------:R-:W-:Y:S01]  /*6c50*/  LOP3.LUT P0, RZ, R6, 0xff, RZ, 0xc0, !PT ;  /* 0x000000ff06ff7812 */ /* 0x000fe2000780c0ff */
[----:B------:R-:W-:Y:S02]  /*6c60*/  IMAD.MOV.U32 R27, RZ, RZ, 0x1 ;  /* 0x00000001ff1b7424 */ /* 0x000fe400078e00ff */
[----:B------:R-:W-:-:S10]  /*6c70*/  IMAD.MOV.U32 R28, RZ, RZ, RZ ;  /* 0x000000ffff1c7224 */ /* 0x000fd400078e00ff */
[----:B------:R-:W-:Y:S05]  /*6c80*/  @!P0 BRA `(.L_x_114) ;  /* 0x0000000c00fc8947 */ /* 0x000fea0003800000 */
[----:B------:R-:W0:Y:S01]  /*6c90*/  LDC R0, c[0x0][0x28c] ;  /* 0x0000a300ff007b82 */ /* 0x000e220000000800 */
[----:B------:R-:W-:Y:S01]  /*6ca0*/  ULDC UR41, c[0x0][0x658] ;  /* 0x0001960000297ab9 */ /* 0x000fe20000000800 */
[----:B------:R-:W-:Y:S01]  /*6cb0*/  UMOV UR5, 0xffffffff ;  /* 0xffffffff00057882 */ /* 0x000fe20000000000 */
[----:B------:R-:W-:Y:S01]  /*6cc0*/  ULDC UR4, c[0x0][0xc] ;  /* 0x0000030000047ab9 */ /* 0x000fe20000000800 */
[----:B------:R-:W-:Y:S01]  /*6cd0*/  USHF.L.U32 UR42, UR5, UR41, URZ ;  /* 0x00000029052a7299 */ /* 0x000fe2000800063f */
[C---:B------:R-:W-:Y:S01]  /*6ce0*/  LOP3.LUT P1, RZ, R18.reuse, 0x7f, RZ, 0xc0, !PT ;  /* 0x0000007f12ff7812 */ /* 0x040fe2000782c0ff */
[----:B------:R-:W-:Y:S01]  /*6cf0*/  UMOV UR6, 0x1 ;  /* 0x0000000100067882 */ /* 0x000fe20000000000 */
[----:B------:R-:W-:Y:S01]  /*6d00*/  LOP3.LUT P0, RZ, R18, 0x1f, RZ, 0xc0, !PT ;  /* 0x0000001f12ff7812 */ /* 0x000fe2000780c0ff */
[----:B------:R-:W-:Y:S01]  /*6d10*/  ULDC UR5, c[0x0][0x10] ;  /* 0x0000040000057ab9 */ /* 0x000fe20000000800 */
[----:B------:R-:W-:Y:S01]  /*6d20*/  USHF.L.U32 UR41, UR6, UR41, URZ ;  /* 0x0000002906297299 */ /* 0x000fe2000800063f */
[----:B------:R-:W-:Y:S01]  /*6d30*/  BSSY B7, `(.L_x_114) ;  /* 0x00000f4000077945 */ /* 0x000fe20003800000 */
[----:B------:R-:W-:Y:S01]  /*6d40*/  UIMAD.WIDE.U32 UR4, UR4, UR5, URZ ;  /* 0x00000005040472a5 */ /* 0x000fe2000f8e003f */
[----:B------:R-:W-:Y:S01]  /*6d50*/  PLOP3.LUT P0, PT, P0, P1, PT, 0x8a, 0x0 ;  /* 0x000000000000781c */ /* 0x000fe20000703172 */
[----:B------:R-:W-:Y:S01]  /*6d60*/  ULDC UR6, c[0x0][0x14] ;  /* 0x0000050000067ab9 */ /* 0x000fe20000000800 */
[----:B------:R-:W-:Y:S01]  /*6d70*/  P2R R4, PR, RZ, 0x2 ;  /* 0x00000002ff047803 */ /* 0x000fe20000000000 */
[----:B------:R-:W-:Y:S01]  /*6d80*/  UIMAD.WIDE.U32 UR38, UR4, UR6, URZ ;  /* 0x00000006042672a5 */ /* 0x000fe2000f8e003f */
[----:B------:R-:W-:Y:S01]  /*6d90*/  IMAD.MOV.U32 R24, RZ, RZ, 0x1 ;  /* 0x00000001ff187424 */ /* 0x000fe200078e00ff */
[----:B------:R-:W-:Y:S01]  /*6da0*/  UIMAD UR43, UR5, UR6, URZ ;  /* 0x00000006052b72a4 */ /* 0x000fe2000f8e023f */
[----:B------:R-:W-:Y:S01]  /*6db0*/  LOP3.LUT R26, R19, 0x2, RZ, 0xfc, !PT ;  /* 0x00000002131a7812 */ /* 0x000fe200078efcff */
[----:B------:R-:W-:Y:S01]  /*6dc0*/  IMAD.MOV.U32 R27, RZ, RZ, 0x1 ;  /* 0x00000001ff1b7424 */ /* 0x000fe200078e00ff */
[----:B------:R-:W-:Y:S01]  /*6dd0*/  P2R R32, PR, RZ, 0x1 ;  /* 0x00000001ff207803 */ /* 0x000fe20000000000 */
[----:B------:R-:W-:Y:S01]  /*6de0*/  IMAD.MOV.U32 R28, RZ, RZ, RZ ;  /* 0x000000ffff1c7224 */ /* 0x000fe200078e00ff */
[----:B------:R-:W-:Y:S01]  /*6df0*/  ULDC UR40, c[0x0][0x600] ;  /* 0x0001800000287ab9 */ /* 0x000fe20000000800 */
[----:B------:R-:W-:Y:S01]  /*6e00*/  ULOP3.LUT UR42, URZ, UR42, URZ, 0x33, !UPT ;  /* 0x0000002a3f2a7292 */ /* 0x000fe2000f8e333f */
[----:B0-----:R-:W-:Y:S01]  /*6e10*/  VIADD R0, R0, 0x7f ;  /* 0x0000007f00007836 */ /* 0x001fe20000000000 */
[----:B------:R-:W-:-:S02]  /*6e20*/  UIADD3 UR40, UR40, -0x1, URZ ;  /* 0xffffffff28287890 */ /* 0x000fc4000fffe03f */
[----:B------:R-:W-:Y:S02]  /*6e30*/  UIADD3 UR43, UR39, UR43, URZ ;  /* 0x0000002b272b7290 */ /* 0x000fe4000fffe03f */
[----:B------:R-:W-:Y:S01]  /*6e40*/  SHF.R.S32.HI R3, RZ, 0x1f, R0 ;  /* 0x0000001fff037819 */ /* 0x000fe20000011400 */
[----:B------:R-:W-:-:S03]  /*6e50*/  ULDC.64 UR36, c[0x0][0x198] ;  /* 0x0000660000247ab9 */ /* 0x000fc60000000a00 */
[----:B------:R-:W-:-:S04]  /*6e60*/  LEA.HI R3, R3, R0, RZ, 0x7 ;  /* 0x0000000003037211 */ /* 0x000fc800078f38ff */
[----:B------:R-:W-:-:S05]  /*6e70*/  SHF.R.S32.HI R25, RZ, 0x7, R3 ;  /* 0x00000007ff197819 */ /* 0x000fca0000011403 */
[----:B------:R-:W-:-:S07]  /*6e80*/  VIADD R23, R25, 0x1 ;  /* 0x0000000119177836 */ /* 0x000fce0000000000 */
.L_x_128:
[----:B------:R-:W-:-:S03]  /*6e90*/  UMOV UR4, 0xffffffff ;  /* 0xffffffff00047882 */ /* 0x000fc60000000000 */
[----:B------:R-:W-:Y:S05]  /*6ea0*/  BRA.DIV UR4, `(.L_x_115) ;  /* 0x0000001604407947 */ /* 0x000fea000b800000 */
[----:B------:R-:W-:-:S13]  /*6eb0*/  ELECT P6, URZ, PT ;  /* 0x00000000003f782f */ /* 0x000fda00038c0000 */
.L_x_146:
[----:B------:R-:W-:Y:S04]  /*6ec0*/  BSSY B6, `(.L_x_116) ;  /* 0x0000069000067945 */ /* 0x000fe80003800000 */
[----:B------:R-:W-:Y:S05]  /*6ed0*/  @!P6 BRA `(.L_x_117) ;  /* 0x00000004009ce947 */ /* 0x000fea0003800000 */
[----:B------:R-:W0:Y:S01]  /*6ee0*/  S2R R3, SR_CgaCtaId ;  /* 0x0000000000037919 */ /* 0x000e220000008800 */
[----:B------:R-:W-:-:S04]  /*6ef0*/  MOV R22, 0x400 ;  /* 0x0000040000167802 */ /* 0x000fc80000000f00 */
[----:B0-----:R-:W-:-:S05]  /*6f00*/  LEA R22, R3, R22, 0x18 ;  /* 0x0000001603167211 */ /* 0x001fca00078ec0ff */
[----:B------:R-:W-:-:S05]  /*6f10*/  VIADD R0, R22, 0x800 ;  /* 0x0000080016007836 */ /* 0x000fca0000000000 */
[----:B------:R-:W-:-:S13]  /*6f20*/  LOP3.LUT P0, RZ, R0, 0x1bf, RZ, 0xc0, !PT ;  /* 0x000001bf00ff7812 */ /* 0x000fda000780c0ff */
[----:B------:R-:W-:Y:S05]  /*6f30*/  @!P0 BRA `(.L_x_118) ;  /* 0x0000000000408947 */ /* 0x000fea0003800000 */
[----:B------:R-:W-:Y:S01]  /*6f40*/  MOV R14, 0x0 ;  /* 0x00000000000e7802 */ /* 0x000fe20000000f00 */
[----:B------:R-:W-:Y:S01]  /*6f50*/  ULDC.64 UR4, c[0x4][0x70] ;  /* 0x01001c0000047ab9 */ /* 0x000fe20000000a00 */
[----:B------:R-:W-:Y:S01]  /*6f60*/  ULDC.64 UR6, c[0x4][0x8] ;  /* 0x0100020000067ab9 */ /* 0x000fe20000000a00 */
[----:B------:R-:W-:Y:S02]  /*6f70*/  IMAD.U32 R4, RZ, RZ, UR4 ;  /* 0x00000004ff047e24 */ /* 0x000fe4000f8e00ff */
[----:B------:R-:W-:Y:S01]  /*6f80*/  IMAD.U32 R5, RZ, RZ, UR5 ;  /* 0x00000005ff057e24 */ /* 0x000fe2000f8e00ff */
[----:B------:R-:W0:Y:S01]  /*6f90*/  LDC.64 R14, c[0x4][R14] ;  /* 0x010000000e0e7b82 */ /* 0x000e220000000a00 */
[----:B------:R-:W-:Y:S01]  /*6fa0*/  ULDC.64 UR4, c[0x4][0x78] ;  /* 0x01001e0000047ab9 */ /* 0x000fe20000000a00 */
[----:B------:R-:W-:Y:S02]  /*6fb0*/  IMAD.U32 R10, RZ, RZ, UR6 ;  /* 0x00000006ff0a7e24 */ /* 0x000fe4000f8e00ff */
[----:B------:R-:W-:-:S02]  /*6fc0*/  IMAD.U32 R6, RZ, RZ, UR4 ;  /* 0x00000004ff067e24 */ /* 0x000fc4000f8e00ff */
[----:B------:R-:W-:Y:S02]  /*6fd0*/  IMAD.U32 R7, RZ, RZ, UR5 ;  /* 0x00000005ff077e24 */ /* 0x000fe4000f8e00ff */
[----:B------:R-:W-:Y:S02]  /*6fe0*/  IMAD.U32 R11, RZ, RZ, UR7 ;  /* 0x00000007ff0b7e24 */ /* 0x000fe4000f8e00ff */
[----:B------:R-:W-:Y:S02]  /*6ff0*/  IMAD.MOV.U32 R8, RZ, RZ, 0x70 ;  /* 0x00000070ff087424 */ /* 0x000fe400078e00ff */
[----:B------:R-:W-:Y:S02]  /*7000*/  IMAD.MOV.U32 R12, RZ, RZ, 0x1 ;  /* 0x00000001ff0c7424 */ /* 0x000fe400078e00ff */
[----:B------:R-:W-:-:S07]  /*7010*/  IMAD.MOV.U32 R13, RZ, RZ, RZ ;  /* 0x000000ffff0d7224 */ /* 0x000fce00078e00ff */
[----:B------:R-:W-:-:S07]  /*7020*/  LEPC R20, `(.L_x_118) ;  /* 0x000000001014794e */ /* 0x000fce0000000000 */
[----:B0-----:R-:W-:Y:S05]  /*7030*/  CALL.ABS.NOINC R14 ;  /* 0x000000000e007343 */ /* 0x001fea0003c00000 */
.L_x_118:
        /* <DEDUP_REMOVED lines=19> */
.L_x_119:
[----:B------:R-:W0:Y:S02]  /*7170*/  LDC R0, c[0x0][0x28c] ;  /* 0x0000a300ff007b82 */ /* 0x000e240000000800 */
[----:B0-----:R-:W-:-:S13]  /*7180*/  ISETP.GE.AND P0, PT, R0, 0x1, PT ;  /* 0x000000010000780c */ /* 0x001fda0003f06270 */
[----:B------:R-:W-:Y:S05]  /*7190*/  @!P0 BRA `(.L_x_117) ;  /* 0x0000000000ec8947 */ /* 0x000fea0003800000 */
[----:B------:R-:W-:Y:S02]  /*71a0*/  IMAD.SHL.U32 R31, R31, 0x80, RZ ;  /* 0x000000801f1f7824 */ /* 0x000fe400078e00ff */
[----:B------:R-:W-:Y:S02]  /*71b0*/  IMAD.SHL.U32 R30, R30, 0x40, RZ ;  /* 0x000000401e1e7824 */ /* 0x000fe400078e00ff */
[----:B------:R-:W-:Y:S02]  /*71c0*/  IMAD.MOV.U32 R8, RZ, RZ, RZ ;  /* 0x000000ffff087224 */ /* 0x000fe400078e00ff */
[----:B------:R-:W-:Y:S02]  /*71d0*/  IMAD.MOV.U32 R0, RZ, RZ, R23 ;  /* 0x000000ffff007224 */ /* 0x000fe400078e0017 */
[----:B------:R-:W-:Y:S02]  /*71e0*/  IMAD.MOV.U32 R3, RZ, RZ, R27 ;  /* 0x000000ffff037224 */ /* 0x000fe400078e001b */
[----:B------:R-:W-:-:S02]  /*71f0*/  IMAD.MOV.U32 R5, RZ, RZ, R28 ;  /* 0x000000ffff057224 */ /* 0x000fc400078e001c */
[----:B------:R-:W-:-:S07]  /*7200*/  VIADD R9, R31, 0x40 ;  /* 0x000000401f097836 */ /* 0x000fce0000000000 */
.L_x_123:
[----:B------:R-:W-:Y:S01]  /*7210*/  IMAD R7, R5, 0x8, R22 ;  /* 0x0000000805077824 */ /* 0x000fe200078e0216 */
[----:B------:R-:W-:Y:S02]  /*7220*/  SHF.L.U32 R4, R3, 0x1f, RZ ;  /* 0x0000001f03047819 */ /* 0x000fe400000006ff */
[----:B------:R-:W-:Y:S02]  /*7230*/  LOP3.LUT P1, RZ, R18, 0x7f, RZ, 0xc0, !PT ;  /* 0x0000007f12ff7812 */ /* 0x000fe4000782c0ff */
[----:B------:R-:W0:Y:S11]  /*7240*/  SYNCS.PHASECHK.TRANS64.TRYWAIT P0, [R7+URZ+0x48], R4 ;  /* 0x00004804070075a7 */ /* 0x000e36000800017f */
[----:B------:R-:W1:Y:S01]  /*7250*/  @!P1 LDC R6, c[0x0][0x500] ;  /* 0x00014000ff069b82 */ /* 0x000e620000000800 */
[----:B0-----:R-:W-:Y:S05]  /*7260*/  @!P0 BRA `(.L_x_120) ;  /* 0x0000001000708947 */ /* 0x001fea0003800000 */
.L_x_147:
[----:B------:R-:W-:Y:S02]  /*7270*/  LOP3.LUT P0, RZ, R18, 0x7f, RZ, 0xc0, !PT ;  /* 0x0000007f12ff7812 */ /* 0x000fe4000780c0ff */
[----:B0-----:R-:W-:-:S11]  /*7280*/  PRMT R4, R26, 0x9910, RZ ;  /* 0x000099101a047816 */ /* 0x001fd600000000ff */
[----:B-1----:R0:W-:Y:S01]  /*7290*/  @!P0 SYNCS.ARRIVE.TRANS64 RZ, [R7+URZ], R6 ;  /* 0x0000000607ff89a7 */ /* 0x0021e2000800003f */
[----:B------:R-:W-:-:S13]  /*72a0*/  ISETP.NE.AND P0, PT, R4, 0x2, PT ;  /* 0x000000020400780c */ /* 0x000fda0003f05270 */
[----:B0-----:R-:W-:Y:S05]  /*72b0*/  @P0 BRA `(.L_x_121) ;  /* 0x0000000000040947 */ /* 0x001fea0003800000 */
[----:B------:R-:W-:Y:S01]  /*72c0*/  BPT.TRAP 0x1 ;  /* 0x000000040000795c */ /* 0x000fe20000300000 */
.L_x_121:
[----:B------:R-:W-:-:S13]  /*72d0*/  ISETP.NE.AND P0, PT, R32, RZ, PT ;  /* 0x000000ff2000720c */ /* 0x000fda0003f05270 */
[----:B------:R-:W-:Y:S05]  /*72e0*/  @P0 BRA `(.L_x_122) ;  /* 0x0000000000040947 */ /* 0x000fea0003800000 */
[----:B------:R-:W-:Y:S01]  /*72f0*/  BPT.TRAP 0x1 ;  /* 0x000000040000795c */ /* 0x000fe20000300000 */
.L_x_122:
[--C-:B------:R-:W-:Y:S01]  /*7300*/  IMAD R4, R5, 0x4000, R22.reuse ;  /* 0x0000400005047824 */ /* 0x100fe200078e0216 */
[----:B------:R-:W-:Y:S01]  /*7310*/  R2UR UR25, R7 ;  /* 0x00000000071972ca */ /* 0x000fe200000e0000 */
[----:B------:R-:W-:Y:S01]  /*7320*/  VIADD R0, R0, 0xffffffff ;  /* 0xffffffff00007836 */ /* 0x000fe20000000000 */
[----:B------:R-:W-:Y:S01]  /*7330*/  R2UR UR27, R8 ;  /* 0x00000000081b72ca */ /* 0x000fe200000e0000 */
[----:B------:R-:W-:Y:S01]  /*7340*/  UIADD3 UR4, UP0, UR36, 0xf0, URZ ;  /* 0x000000f024047890 */ /* 0x000fe2000ff1e03f */
[----:B------:R-:W-:Y:S01]  /*7350*/  R2UR UR16, R4 ;  /* 0x00000000041072ca */ /* 0x000fe200000e0000 */
[----:B------:R-:W-:Y:S01]  /*7360*/  IMAD R4, R5, 0x2000, R22 ;  /* 0x0000200005047824 */ /* 0x000fe200078e0216 */
[----:B------:R-:W-:Y:S01]  /*7370*/  R2UR UR28, R29 ;  /* 0x000000001d1c72ca */ /* 0x000fe200000e0000 */
[----:B------:R-:W-:Y:S01]  /*7380*/  UIADD3 UR14, UP1, UR36, 0x1f0, URZ ;  /* 0x000001f0240e7890 */ /* 0x000fe2000ff3e03f */
[----:B------:R-:W-:Y:S01]  /*7390*/  R2UR UR26, R31 ;  /* 0x000000001f1a72ca */ /* 0x000fe200000e0000 */
[----:B------:R-:W-:Y:S01]  /*73a0*/  UIADD3.X UR5, URZ, UR37, URZ, UP0, !UPT ;  /* 0x000000253f057290 */ /* 0x000fe200087fe43f */
[----:B------:R-:W-:Y:S01]  /*73b0*/  R2UR UR8, R4 ;  /* 0x00000000040872ca */ /* 0x000fe200000e0000 */
[----:B------:R-:W-:Y:S01]  /*73c0*/  VIADD R5, R5, 0x1 ;  /* 0x0000000105057836 */ /* 0x000fe20000000000 */
[----:B------:R-:W-:Y:S01]  /*73d0*/  R2UR UR18, R9 ;  /* 0x00000000091272ca */ /* 0x000fe200000e0000 */
[----:B------:R-:W-:Y:S01]  /*73e0*/  UIADD3.X UR15, URZ, UR37, URZ, UP1, !UPT ;  /* 0x000000253f0f7290 */ /* 0x000fe20008ffe43f */
[----:B------:R-:W-:Y:S01]  /*73f0*/  R2UR UR11, R30 ;  /* 0x000000001e0b72ca */ /* 0x000fe200000e0000 */
[----:B------:R-:W-:Y:S01]  /*7400*/  UMOV UR6, 0x0 ;  /* 0x0000000000067882 */ /* 0x000fe20000000000 */
[----:B------:R-:W-:Y:S01]  /*7410*/  ISETP.GT.AND P1, PT, R0, 0x1, PT ;  /* 0x000000010000780c */ /* 0x000fe20003f24270 */
[----:B------:R-:W-:Y:S01]  /*7420*/  UIADD3 UR24, UR16, 0x800, URZ ;  /* 0x0000080010187890 */ /* 0x000fe2000fffe03f */
[----:B------:R-:W-:Y:S01]  /*7430*/  ISETP.NE.AND P0, PT, R5, 0x9, PT ;  /* 0x000000090500780c */ /* 0x000fe20003f05270 */
[----:B------:R-:W-:Y:S01]  /*7440*/  UIADD3 UR16, UR16, 0x2800, URZ ;  /* 0x0000280010107890 */ /* 0x000fe2000fffe03f */
[----:B------:R-:W-:Y:S01]  /*7450*/  VIADD R8, R8, 0x80 ;  /* 0x0000008008087836 */ /* 0x000fe20000000000 */
[----:B------:R-:W-:Y:S01]  /*7460*/  UMOV UR7, 0x10000000 ;  /* 0x1000000000077882 */ /* 0x000fe20000000000 */
[----:B------:R-:W-:Y:S01]  /*7470*/  UMOV UR17, UR25 ;  /* 0x0000001900117c82 */ /* 0x000fe20008000000 */
[----:B------:R-:W-:Y:S01]  /*7480*/  UIADD3 UR8, UR8, 0x24800, URZ ;  /* 0x0002480008087890 */ /* 0x000fe2000fffe03f */
[----:B------:R-:W-:Y:S01]  /*7490*/  SEL R4, RZ, 0x1, P0 ;  /* 0x00000001ff047807 */ /* 0x000fe20000000000 */
[----:B------:R-:W-:Y:S01]  /*74a0*/  UMOV UR19, UR27 ;  /* 0x0000001b00137c82 */ /* 0x000fe20008000000 */
[----:B------:R-:W-:Y:S01]  /*74b0*/  UMOV UR20, UR28 ;  /* 0x0000001c00147c82 */ /* 0x000fe20008000000 */
[----:B------:R0:W-:Y:S01]  /*74c0*/  UTMALDG.3D [UR24], [UR4], desc[UR6] ;  /* 0x00000618040075b4 */ /* 0x0001e20008011000 */
[----:B------:R-:W-:Y:S01]  /*74d0*/  UMOV UR9, UR25 ;  /* 0x0000001900097c82 */ /* 0x000fe20008000000 */
[----:B------:R-:W-:Y:S01]  /*74e0*/  UMOV UR10, UR27 ;  /* 0x0000001b000a7c82 */ /* 0x000fe20008000000 */
[----:B------:R-:W-:Y:S01]  /*74f0*/  UMOV UR12, UR28 ;  /* 0x0000001c000c7c82 */ /* 0x000fe20008000000 */
[----:B------:R-:W-:-:S02]  /*7500*/  LOP3.LUT R3, R3, R4, RZ, 0x3c, !PT ;  /* 0x0000000403037212 */ /* 0x000fc400078e3cff */
[----:B------:R-:W-:Y:S01]  /*7510*/  SEL R5, R5, RZ, P0 ;  /* 0x000000ff05057207 */ /* 0x000fe20000000000 */
[----:B------:R0:W-:Y:S01]  /*7520*/  UTMALDG.3D [UR16], [UR4], desc[UR6] ;  /* 0x00000610040075b4 */ /* 0x0001e20008011000 */
[----:B------:R0:W-:Y:S02]  /*7530*/  UTMALDG.3D [UR8], [UR14], desc[UR6] ;  /* 0x000006080e0075b4 */ /* 0x0001e40008011000 */
[----:B0-----:R-:W-:Y:S05]  /*7540*/  @P1 BRA `(.L_x_123) ;  /* 0xfffffffc00301947 */ /* 0x001fea000383ffff */
.L_x_117:
[----:B------:R-:W-:Y:S05]  /*7550*/  BSYNC B6 ;  /* 0x0000000000067941 */ /* 0x000fea0003800000 */
.L_x_116:
[----:B------:R-:W-:Y:S01]  /*7560*/  LOP3.LUT P1, RZ, R24, 0xff, RZ, 0xc0, !PT ;  /* 0x000000ff18ff7812 */ /* 0x000fe2000782c0ff */
[----:B------:R-:W-:Y:S01]  /*7570*/  IMAD.IADD R3, R25, 0x1, R28 ;  /* 0x0000000119037824 */ /* 0x000fe200078e021c */
[----:B------:R-:W-:Y:S01]  /*7580*/  IADD3 R16, P2, R16, UR38, RZ ;  /* 0x0000002610107c10 */ /* 0x000fe2000ff5e0ff */
[----:B------:R-:W-:Y:S01]  /*7590*/  ULDC.64 UR4, c[0x0][0x650] ;  /* 0x0001940000047ab9 */ /* 0x000fe20000000a00 */
[----:B------:R-:W-:Y:S01]  /*75a0*/  BSSY B0, `(.L_x_124) ;  /* 0x000006a000007945 */ /* 0x000fe20003800000 */
[----:B------:R-:W-:Y:S01]  /*75b0*/  IMAD.MOV.U32 R31, RZ, RZ, -0x1 ;  /* 0xffffffffff1f7424 */ /* 0x000fe200078e00ff */
[----:B------:R-:W-:Y:S01]  /*75c0*/  ISETP.GT.U32.AND P0, PT, R3, 0x8, PT ;  /* 0x000000080300780c */ /* 0x000fe20003f04070 */
[----:B------:R-:W-:Y:S01]  /*75d0*/  IMAD.MOV.U32 R30, RZ, RZ, -0x1 ;  /* 0xffffffffff1e7424 */ /* 0x000fe200078e00ff */
[----:B------:R-:W-:Y:S01]  /*75e0*/  IADD3.X R17, R17, UR43, RZ, P2, !PT ;  /* 0x0000002b11117c10 */ /* 0x000fe200097fe4ff */
[----:B------:R-:W-:Y:S01]  /*75f0*/  IMAD.MOV.U32 R29, RZ, RZ, -0x1 ;  /* 0xffffffffff1d7424 */ /* 0x000fe200078e00ff */
[----:B------:R-:W-:-:S02]  /*7600*/  ISETP.LT.U32.AND P0, PT, R25, 0x9, P0 ;  /* 0x000000091900780c */ /* 0x000fc40000701070 */
[----:B------:R-:W-:Y:S01]  /*7610*/  PRMT R24, RZ, 0x7610, R24 ;  /* 0x00007610ff187816 */ /* 0x000fe20000000018 */
[----:B------:R-:W0:Y:S01]  /*7620*/  @P1 S2R R5, SR_CgaCtaId ;  /* 0x0000000000051919 */ /* 0x000e220000008800 */
[----:B------:R-:W-:-:S04]  /*7630*/  @P1 MOV R0, 0x400 ;  /* 0x0000040000001802 */ /* 0x000fc80000000f00 */
[----:B0-----:R-:W-:Y:S01]  /*7640*/  @P1 LEA R0, R5, R0, 0x18 ;  /* 0x0000000005001211 */ /* 0x001fe200078ec0ff */
[----:B------:R-:W-:-:S03]  /*7650*/  IMAD.WIDE.U32 R4, R3, 0x38e38e39, RZ ;  /* 0x38e38e3903047825 */ /* 0x000fc600078e00ff */
[----:B------:R0:W-:Y:S01]  /*7660*/  @P1 SYNCS.ARRIVE.TRANS64.A1T0 RZ, [R0+URZ+0xa8], RZ ;  /* 0x0000a8ff00ff19a7 */ /* 0x0001e2000810003f */
[----:B------:R-:W-:Y:S02]  /*7670*/  ISETP.GE.U32.AND P1, PT, R25, 0x9, PT ;  /* 0x000000091900780c */ /* 0x000fe40003f26070 */
[----:B------:R-:W-:Y:S02]  /*7680*/  SHF.R.U32.HI R4, RZ, 0x1, R5 ;  /* 0x00000001ff047819 */ /* 0x000fe40000011605 */
[----:B0-----:R-:W-:-:S03]  /*7690*/  SEL R0, RZ, 0x1, !P0 ;  /* 0x00000001ff007807 */ /* 0x001fc60004000000 */
[----:B------:R-:W-:Y:S01]  /*76a0*/  IMAD R28, R4, -0x9, R3 ;  /* 0xfffffff7041c7824 */ /* 0x000fe200078e0203 */
[----:B------:R-:W-:Y:S02]  /*76b0*/  ISETP.GE.U32.AND P0, PT, R16, UR4, PT ;  /* 0x0000000410007c0c */ /* 0x000fe4000bf06070 */
[----:B------:R-:W-:Y:S02]  /*76c0*/  LOP3.LUT R27, R27, R0, RZ, 0x3c, !PT ;  /* 0x000000001b1b7212 */ /* 0x000fe400078e3cff */
[----:B------:R-:W-:Y:S02]  /*76d0*/  ISETP.GE.U32.AND.EX P0, PT, R17, UR5, PT, P0 ;  /* 0x0000000511007c0c */ /* 0x000fe4000bf06100 */
[----:B------:R-:W-:Y:S02]  /*76e0*/  @P1 LOP3.LUT R27, R27, 0x1, R4, 0x78, !PT ;  /* 0x000000011b1b1812 */ /* 0x000fe400078e7804 */
[----:B------:R-:W-:-:S09]  /*76f0*/  PRMT R0, RZ, 0x7610, R0 ;  /* 0x00007610ff007816 */ /* 0x000fd20000000000 */
[----:B------:R-:W-:Y:S05]  /*7700*/  @P0 BRA `(.L_x_125) ;  /* 0x00000004004c0947 */ /* 0x000fea0003800000 */
[----:B------:R-:W-:Y:S01]  /*7710*/  ULDC.64 UR4, c[0x0][0x628] ;  /* 0x00018a0000047ab9 */ /* 0x000fe20000000a00 */
[----:B------:R-:W0:Y:S01]  /*7720*/  S2R R10, SR_CTAID.X ;  /* 0x00000000000a7919 */ /* 0x000e220000002500 */
[----:B------:R-:W-:Y:S01]  /*7730*/  ISETP.NE.U32.AND P0, PT, RZ, UR4, PT ;  /* 0x00000004ff007c0c */ /* 0x000fe2000bf05070 */
[----:B------:R-:W-:Y:S01]  /*7740*/  ULDC UR7, c[0x0][0x630] ;  /* 0x00018c0000077ab9 */ /* 0x000fe20000000800 */
[----:B------:R-:W-:Y:S01]  /*7750*/  IMAD.MOV.U32 R4, RZ, RZ, R16 ;  /* 0x000000ffff047224 */ /* 0x000fe200078e0010 */
[----:B------:R-:W1:Y:S01]  /*7760*/  S2R R0, SR_CTAID.Y ;  /* 0x0000000000007919 */ /* 0x000e620000002600 */
[----:B------:R-:W-:Y:S01]  /*7770*/  ISETP.NE.AND.EX P0, PT, RZ, UR5, PT, P0 ;  /* 0x00000005ff007c0c */ /* 0x000fe2000bf05300 */
[----:B------:R-:W-:-:S12]  /*7780*/  IMAD.MOV.U32 R5, RZ, RZ, R17 ;  /* 0x000000ffff057224 */ /* 0x000fd800078e0011 */
[----:B------:R-:W-:Y:S05]  /*7790*/  @!P0 BRA `(.L_x_126) ;  /* 0x0000000000288947 */ /* 0x000fea0003800000 */
[----:B------:R-:W-:Y:S02]  /*77a0*/  ULDC UR6, c[0x0][0x634] ;  /* 0x00018d0000067ab9 */ /* 0x000fe40000000800 */
[----:B------:R-:W-:-:S05]  /*77b0*/  IADD3 R9, P0, R16, UR6, RZ ;  /* 0x0000000610097c10 */ /* 0x000fca000ff1e0ff */
[----:B------:R-:W-:-:S04]  /*77c0*/  IMAD.X R3, RZ, RZ, R17, P0 ;  /* 0x000000ffff037224 */ /* 0x000fc800000e0611 */
[----:B------:R-:W-:-:S04]  /*77d0*/  IMAD.WIDE.U32 R6, R3, UR4, RZ ;  /* 0x0000000403067c25 */ /* 0x000fc8000f8e00ff */
[----:B------:R-:W-:-:S04]  /*77e0*/  IMAD.WIDE.U32 R6, P0, R9, UR5, R6 ;  /* 0x0000000509067c25 */ /* 0x000fc8000f800006 */
[----:B------:R-:W-:-:S04]  /*77f0*/  IMAD.WIDE.U32 R8, R9, UR4, RZ ;  /* 0x0000000409087c25 */ /* 0x000fc8000f8e00ff */
[----:B------:R-:W-:Y:S01]  /*7800*/  IMAD.X R5, RZ, RZ, RZ, P0 ;  /* 0x000000ffff057224 */ /* 0x000fe200000e06ff */
[----:B------:R-:W-:Y:S01]  /*7810*/  IADD3 RZ, P0, R9, R6, RZ ;  /* 0x0000000609ff7210 */ /* 0x000fe20007f1e0ff */
[----:B------:R-:W-:-:S04]  /*7820*/  IMAD.MOV.U32 R4, RZ, RZ, R7 ;  /* 0x000000ffff047224 */ /* 0x000fc800078e0007 */
[----:B------:R-:W-:-:S08]  /*7830*/  IMAD.WIDE.U32.X R4, R3, UR5, R4, P0 ;  /* 0x0000000503047c25 */ /* 0x000fd000080e0404 */
.L_x_126:
[--C-:B------:R-:W-:Y:S01]  /*7840*/  SHF.R.U64 R29, R4, UR7, R5.reuse ;  /* 0x00000007041d7c19 */ /* 0x100fe20008001205 */
[----:B------:R-:W-:Y:S01]  /*7850*/  ULDC.64 UR4, c[0x0][0x620] ;  /* 0x0001880000047ab9 */ /* 0x000fe20000000a00 */
[----:B------:R-:W-:Y:S01]  /*7860*/  SHF.R.U32.HI R3, RZ, UR7, R5 ;  /* 0x00000007ff037c19 */ /* 0x000fe20008011605 */
[----:B------:R-:W2:Y:S01]  /*7870*/  LDC R15, c[0x0][0x144] ;  /* 0x00005100ff0f7b82 */ /* 0x000ea20000000800 */
[----:B------:R-:W-:Y:S01]  /*7880*/  IADD3 R6, P0, RZ, -R29, RZ ;  /* 0x8000001dff067210 */ /* 0x000fe20007f1e0ff */
[----:B------:R-:W-:Y:S01]  /*7890*/  ULDC.64 UR8, c[0x0][0x640] ;  /* 0x0001900000087ab9 */ /* 0x000fe20000000a00 */
[----:B0-----:R-:W-:Y:S01]  /*78a0*/  I2FP.F32.U32 R7, R10 ;  /* 0x0000000a00077245 */ /* 0x001fe20000201000 */
[----:B------:R-:W-:Y:S02]  /*78b0*/  ULDC UR6, c[0x0][0x608] ;  /* 0x0001820000067ab9 */ /* 0x000fe40000000800 */
[----:B------:R-:W-:Y:S01]  /*78c0*/  IMAD.X R3, RZ, RZ, ~R3, P0 ;  /* 0x000000ffff037224 */ /* 0x000fe200000e0e03 */
[----:B------:R-:W-:Y:S01]  /*78d0*/  ISETP.NE.U32.AND P0, PT, RZ, UR8, PT ;  /* 0x00000008ff007c0c */ /* 0x000fe2000bf05070 */
[----:B------:R-:W-:Y:S01]  /*78e0*/  IMAD.WIDE.U32 R4, R6, UR4, R16 ;  /* 0x0000000406047c25 */ /* 0x000fe2000f8e0010 */
[----:B------:R-:W0:Y:S02]  /*78f0*/  LDC R9, c[0x0][0x148] ;  /* 0x00005200ff097b82 */ /* 0x000e240000000800 */
[----:B------:R-:W-:Y:S01]  /*7900*/  ISETP.NE.AND.EX P0, PT, RZ, UR9, PT, P0 ;  /* 0x00000009ff007c0c */ /* 0x000fe2000bf05300 */
[----:B------:R-:W-:Y:S01]  /*7910*/  IMAD R3, R3, UR4, RZ ;  /* 0x0000000403037c24 */ /* 0x000fe2000f8e02ff */
[----:B------:R-:W-:-:S02]  /*7920*/  ULDC UR4, c[0x0][0x150] ;  /* 0x0000540000047ab9 */ /* 0x000fc40000000800 */
[----:B------:R-:W-:Y:S01]  /*7930*/  FMUL R7, R7, UR4 ;  /* 0x0000000407077c20 */ /* 0x000fe20008400000 */
[----:B------:R-:W-:Y:S01]  /*7940*/  IMAD R3, R6, UR5, R3 ;  /* 0x0000000506037c24 */ /* 0x000fe2000f8e0203 */
[----:B------:R-:W-:Y:S01]  /*7950*/  ULDC UR4, c[0x0][0x618] ;  /* 0x0001860000047ab9 */ /* 0x000fe20000000800 */
[----:B------:R-:W-:Y:S02]  /*7960*/  ULDC UR5, c[0x0][0x154] ;  /* 0x0000550000057ab9 */ /* 0x000fe40000000800 */
[----:B------:R-:W-:Y:S01]  /*7970*/  IMAD.IADD R5, R5, 0x1, R3 ;  /* 0x0000000105057824 */ /* 0x000fe200078e0203 */
[----:B------:R-:W3:Y:S04]  /*7980*/  F2I.U32.TRUNC.NTZ R7, R7 ;  /* 0x0000000700077305 */ /* 0x000ee8000020f000 */
[----:B------:R-:W-:-:S02]  /*7990*/  SHF.R.U64 R3, R4, UR4, R5 ;  /* 0x0000000404037c19 */ /* 0x000fc40008001205 */
[----:B-1----:R-:W-:-:S05]  /*79a0*/  I2FP.F32.U32 R4, R0 ;  /* 0x0000000000047245 */ /* 0x002fca0000201000 */
[----:B------:R-:W-:Y:S01]  /*79b0*/  FMUL R12, R4, UR5 ;  /* 0x00000005040c7c20 */ /* 0x000fe20008400000 */
[----:B------:R-:W-:Y:S01]  /*79c0*/  SHF.R.U32.HI R4, RZ, UR4, R5 ;  /* 0x00000004ff047c19 */ /* 0x000fe20008011605 */
[----:B------:R-:W-:Y:S01]  /*79d0*/  ULDC UR4, c[0x0][0x658] ;  /* 0x0001960000047ab9 */ /* 0x000fe20000000800 */
[----:B---3--:R-:W-:Y:S02]  /*79e0*/  IMAD.MOV R7, RZ, RZ, -R7 ;  /* 0x000000ffff077224 */ /* 0x008fe400078e0a07 */
[--C-:B------:R-:W-:Y:S01]  /*79f0*/  SHF.R.U64 R11, R3, UR6, R4.reuse ;  /* 0x00000006030b7c19 */ /* 0x100fe20008001204 */
[----:B------:R-:W1:Y:S01]  /*7a00*/  F2I.U32.TRUNC.NTZ R12, R12 ;  /* 0x0000000c000c7305 */ /* 0x000e62000020f000 */
[----:B------:R-:W-:Y:S01]  /*7a10*/  SHF.R.U32.HI R4, RZ, UR6, R4 ;  /* 0x00000006ff047c19 */ /* 0x000fe20008011604 */
[----:B--2---:R-:W-:-:S03]  /*7a20*/  IMAD R10, R15, R7, R10 ;  /* 0x000000070f0a7224 */ /* 0x004fc600078e020a */
[--C-:B------:R-:W-:Y:S02]  /*7a30*/  SHF.R.U64 R8, R11, UR4, R4.reuse ;  /* 0x000000040b087c19 */ /* 0x100fe40008001204 */
[----:B------:R-:W-:-:S03]  /*7a40*/  SHF.R.U32.HI R13, RZ, UR4, R4 ;  /* 0x00000004ff0d7c19 */ /* 0x000fc60008011604 */
[----:B------:R-:W-:Y:S02]  /*7a50*/  IMAD.MOV.U32 R4, RZ, RZ, R8 ;  /* 0x000000ffff047224 */ /* 0x000fe400078e0008 */
[----:B------:R-:W-:Y:S01]  /*7a60*/  IMAD.MOV.U32 R5, RZ, RZ, R13 ;  /* 0x000000ffff057224 */ /* 0x000fe200078e000d */
[----:B01----:R-:W-:Y:S06]  /*7a70*/  @!P0 BRA `(.L_x_127) ;  /* 0x0000000000288947 */ /* 0x003fec0003800000 */
[----:B------:R-:W-:Y:S02]  /*7a80*/  ULDC UR4, c[0x0][0x64c] ;  /* 0x0001930000047ab9 */ /* 0x000fe40000000800 */
[----:B------:R-:W-:-:S05]  /*7a90*/  IADD3 R5, P0, R8, UR4, RZ ;  /* 0x0000000408057c10 */ /* 0x000fca000ff1e0ff */
[----:B------:R-:W-:-:S04]  /*7aa0*/  IMAD.X R13, RZ, RZ, R13, P0 ;  /* 0x000000ffff0d7224 */ /* 0x000fc800000e060d */
[----:B------:R-:W-:-:S04]  /*7ab0*/  IMAD.WIDE.U32 R6, R13, UR8, RZ ;  /* 0x000000080d067c25 */ /* 0x000fc8000f8e00ff */
[----:B------:R-:W-:-:S04]  /*7ac0*/  IMAD.WIDE.U32 R6, P0, R5, UR9, R6 ;  /* 0x0000000905067c25 */ /* 0x000fc8000f800006 */
[----:B------:R-:W-:-:S04]  /*7ad0*/  IMAD.WIDE.U32 R4, R5, UR8, RZ ;  /* 0x0000000805047c25 */ /* 0x000fc8000f8e00ff */
[----:B------:R-:W-:Y:S01]  /*7ae0*/  IMAD.MOV.U32 R4, RZ, RZ, R7 ;  /* 0x000000ffff047224 */ /* 0x000fe200078e0007 */
[----:B------:R-:W-:Y:S01]  /*7af0*/  IADD3 RZ, P1, R5, R6, RZ ;  /* 0x0000000605ff7210 */ /* 0x000fe20007f3e0ff */
[----:B------:R-:W-:-:S04]  /*7b00*/  IMAD.X R5, RZ, RZ, RZ, P0 ;  /* 0x000000ffff057224 */ /* 0x000fc800000e06ff */
[----:B------:R-:W-:-:S08]  /*7b10*/  IMAD.WIDE.U32.X R4, R13, UR9, R4, P1 ;  /* 0x000000090d047c25 */ /* 0x000fd000088e0404 */
.L_x_127:
[----:B------:R-:W-:Y:S01]  /*7b20*/  ISETP.NE.AND P0, PT, R2, 0x1, PT ;  /* 0x000000010200780c */ /* 0x000fe20003f05270 */
[----:B------:R-:W-:Y:S01]  /*7b30*/  ULDC UR4, c[0x0][0x648] ;  /* 0x0001920000047ab9 */ /* 0x000fe20000000800 */
[----:B------:R-:W-:Y:S01]  /*7b40*/  LOP3.LUT R11, R11, UR42, RZ, 0xc0, !PT ;  /* 0x0000002a0b0b7c12 */ /* 0x000fe2000f8ec0ff */
[----:B------:R-:W-:Y:S01]  /*7b50*/  IMAD.MOV R12, RZ, RZ, -R12 ;  /* 0x000000ffff0c7224 */ /* 0x000fe200078e0a0c */
[----:B------:R-:W-:Y:S01]  /*7b60*/  SHF.R.U64 R4, R4, UR4, R5 ;  /* 0x0000000404047c19 */ /* 0x000fe20008001205 */
[----:B------:R-:W-:Y:S01]  /*7b70*/  ULDC UR4, c[0x0][0x638] ;  /* 0x00018e0000047ab9 */ /* 0x000fe20000000800 */
[----:B------:R-:W-:Y:S01]  /*7b80*/  LOP3.LUT R31, R3, UR40, RZ, 0xc0, !PT ;  /* 0x00000028031f7c12 */ /* 0x000fe2000f8ec0ff */
[----:B------:R-:W-:Y:S02]  /*7b90*/  ULDC UR5, c[0x0][0x610] ;  /* 0x0001840000057ab9 */ /* 0x000fe40000000800 */
[----:B------:R-:W-:Y:S02]  /*7ba0*/  IMAD.MOV R5, RZ, RZ, -R4 ;  /* 0x000000ffff057224 */ /* 0x000fe400078e0a04 */
[----:B------:R-:W-:-:S02]  /*7bb0*/  IMAD R11, R4, UR41, R11 ;  /* 0x00000029040b7c24 */ /* 0x000fc4000f8e020b */
[----:B------:R-:W-:Y:S02]  /*7bc0*/  @P0 IMAD R10, R9, R12, R0 ;  /* 0x0000000c090a0224 */ /* 0x000fe400078e0200 */
[----:B------:R-:W-:Y:S01]  /*7bd0*/  IMAD R8, R5, UR4, R8 ;  /* 0x0000000405087c24 */ /* 0x000fe2000f8e0208 */
[----:B------:R-:W-:Y:S01]  /*7be0*/  ULDC UR4, c[0x0][0x600] ;  /* 0x0001800000047ab9 */ /* 0x000fe20000000800 */
[----:B------:R-:W-:Y:S02]  /*7bf0*/  IMAD R10, R11, UR5, R10 ;  /* 0x000000050b0a7c24 */ /* 0x000fe4000f8e020a */
[----:B------:R-:W-:Y:S02]  /*7c00*/  IMAD R31, R8, UR4, R31 ;  /* 0x00000004081f7c24 */ /* 0x000fe4000f8e021f */
[----:B------:R-:W-:-:S03]  /*7c10*/  IMAD.MOV.U32 R0, RZ, RZ, 0x1 ;  /* 0x00000001ff007424 */ /* 0x000fc600078e00ff */
[----:B------:R-:W-:Y:S02]  /*7c20*/  SEL R30, R31, R10, !P0 ;  /* 0x0000000a1f1e7207 */ /* 0x000fe40004000000 */
[----:B------:R-:W-:-:S07]  /*7c30*/  SEL R31, R10, R31, !P0 ;  /* 0x0000001f0a1f7207 */ /* 0x000fce0004000000 */
.L_x_125:
[----:B------:R-:W-:Y:S05]  /*7c40*/  BSYNC B0 ;  /* 0x0000000000007941 */ /* 0x000fea0003800000 */
.L_x_124:
[----:B------:R-:W-:-:S13]  /*7c50*/  LOP3.LUT P0, RZ, R0, 0xff, RZ, 0xc0, !PT ;  /* 0x000000ff00ff7812 */ /* 0x000fda000780c0ff */
[----:B------:R-:W-:Y:S05]  /*7c60*/  @P0 BRA `(.L_x_128) ;  /* 0xfffffff000880947 */ /* 0x000fea000383ffff */
[----:B------:R-:W-:Y:S05]  /*7c70*/  BSYNC B7 ;  /* 0x0000000000077941 */ /* 0x000fea0003800000 */
.L_x_114:
[----:B------:R-:W-:-:S03]  /*7c80*/  UMOV UR4, 0xffffffff ;  /* 0xffffffff00047882 */ /* 0x000fc60000000000 */
[----:B------:R-:W-:Y:S05]  /*7c90*/  BRA.DIV UR4, `(.L_x_129) ;  /* 0x0000000604f87947 */ /* 0x000fea000b800000 */
[----:B------:R-:W-:-:S13]  /*7ca0*/  ELECT P6, URZ, PT ;  /* 0x00000000003f782f */ /* 0x000fda00038c0000 */
.L_x_150:
[----:B------:R-:W-:Y:S04]  /*7cb0*/  BSSY B0, `(.L_x_130) ;  /* 0x0000058000007945 */ /* 0x000fe80003800000 */
[----:B------:R-:W-:Y:S05]  /*7cc0*/  @!P6 BRA `(.L_x_131) ;  /* 0x000000040058e947 */ /* 0x000fea0003800000 */
[----:B------:R-:W-:-:S04]  /*7cd0*/  LOP3.LUT R19, R19, 0x2, RZ, 0xfc, !PT ;  /* 0x0000000213137812 */ /* 0x000fc800078efcff */
[----:B------:R-:W-:-:S13]  /*7ce0*/  ISETP.NE.AND P0, PT, R19, 0x3, PT ;  /* 0x000000031300780c */ /* 0x000fda0003f05270 */
[----:B------:R-:W-:Y:S05]  /*7cf0*/  @!P0 BRA `(.L_x_132) ;  /* 0x0000000000048947 */ /* 0x000fea0003800000 */
[----:B------:R-:W-:Y:S01]  /*7d00*/  BPT.TRAP 0x1 ;  /* 0x000000040000795c */ /* 0x000fe20000300000 */
.L_x_132:
[----:B------:R-:W0:Y:S01]  /*7d10*/  S2R R3, SR_CgaCtaId ;  /* 0x0000000000037919 */ /* 0x000e220000008800 */
[----:B------:R-:W-:Y:S02]  /*7d20*/  MOV R0, 0x400 ;  /* 0x0000040000007802 */ /* 0x000fe40000000f00 */
[----:B------:R-:W-:Y:S02]  /*7d30*/  SHF.L.U32 R2, R27, 0x1f, RZ ;  /* 0x0000001f1b027819 */ /* 0x000fe400000006ff */
[----:B0-----:R-:W-:-:S05]  /*7d40*/  LEA R3, R3, R0, 0x18 ;  /* 0x0000000003037211 */ /* 0x001fca00078ec0ff */
[----:B------:R-:W-:-:S04]  /*7d50*/  VIADD R3, R3, 0x48 ;  /* 0x0000004803037836 */ /* 0x000fc80000000000 */
[C---:B------:R-:W-:Y:S02]  /*7d60*/  IMAD R5, R28.reuse, 0x8, R3 ;  /* 0x000000081c057824 */ /* 0x040fe400078e0203 */
[----:B------:R-:W-:Y:S02]  /*7d70*/  VIADD R28, R28, 0x1 ;  /* 0x000000011c1c7836 */ /* 0x000fe40000000000 */
[----:B------:R-:W0:Y:S03]  /*7d80*/  SYNCS.PHASECHK.TRANS64.TRYWAIT P0, [R5+URZ], R2 ;  /* 0x00000002050075a7 */ /* 0x000e26000800017f */
[----:B------:R-:W-:-:S04]  /*7d90*/  ISETP.NE.AND P1, PT, R28, 0x9, PT ;  /* 0x000000091c00780c */ /* 0x000fc80003f25270 */
[----:B------:R-:W-:Y:S02]  /*7da0*/  SEL R0, RZ, 0x1, P1 ;  /* 0x00000001ff007807 */ /* 0x000fe40000800000 */
[----:B------:R-:W-:Y:S02]  /*7db0*/  SEL R28, R28, RZ, P1 ;  /* 0x000000ff1c1c7207 */ /* 0x000fe40000800000 */
[----:B------:R-:W-:-:S03]  /*7dc0*/  LOP3.LUT R27, R27, R0, RZ, 0x3c, !PT ;  /* 0x000000001b1b7212 */ /* 0x000fc600078e3cff */
[----:B------:R-:W-:Y:S01]  /*7dd0*/  IMAD R7, R28, 0x8, R3 ;  /* 0x000000081c077824 */ /* 0x000fe200078e0203 */
[----:B------:R-:W-:Y:S01]  /*7de0*/  SHF.L.U32 R4, R27, 0x1f, RZ ;  /* 0x0000001f1b047819 */ /* 0x000fe200000006ff */
[----:B0-----:R-:W-:Y:S06]  /*7df0*/  @!P0 BRA `(.L_x_133) ;  /* 0x0000000400c08947 */ /* 0x001fec0003800000 */
.L_x_151:
[----:B------:R-:W1:Y:S01]  /*7e00*/  SYNCS.PHASECHK.TRANS64.TRYWAIT P0, [R7+URZ], R4 ;  /* 0x00000004070075a7 */ /* 0x000e62000800017f */
[----:B------:R-:W-:-:S05]  /*7e10*/  VIADD R0, R28, 0x1 ;  /* 0x000000011c007836 */ /* 0x000fca0000000000 */
[----:B------:R-:W-:-:S04]  /*7e20*/  ISETP.NE.AND P1, PT, R0, 0x9, PT ;  /* 0x000000090000780c */ /* 0x000fc80003f25270 */
[----:B0-----:R-:W-:Y:S02]  /*7e30*/  SEL R2, RZ, 0x1, P1 ;  /* 0x00000001ff027807 */ /* 0x001fe40000800000 */
[----:B------:R-:W-:Y:S02]  /*7e40*/  SEL R0, R0, RZ, P1 ;  /* 0x000000ff00007207 */ /* 0x000fe40000800000 */
[----:B------:R-:W-:-:S03]  /*7e50*/  LOP3.LUT R27, R27, R2, RZ, 0x3c, !PT ;  /* 0x000000021b1b7212 */ /* 0x000fc600078e3cff */
[----:B------:R-:W-:Y:S01]  /*7e60*/  IMAD R6, R0, 0x8, R3 ;  /* 0x0000000800067824 */ /* 0x000fe200078e0203 */
[----:B------:R-:W-:Y:S01]  /*7e70*/  SHF.L.U32 R5, R27, 0x1f, RZ ;  /* 0x0000001f1b057819 */ /* 0x000fe200000006ff */
[----:B-1----:R-:W-:Y:S06]  /*7e80*/  @!P0 BRA `(.L_x_134) ;  /* 0x0000000400b08947 */ /* 0x002fec0003800000 */
.L_x_152:
[----:B------:R-:W1:Y:S01]  /*7e90*/  SYNCS.PHASECHK.TRANS64.TRYWAIT P0, [R6+URZ], R5 ;  /* 0x00000005060075a7 */ /* 0x000e62000800017f */
[----:B------:R-:W-:-:S05]  /*7ea0*/  VIADD R0, R0, 0x1 ;  /* 0x0000000100007836 */ /* 0x000fca0000000000 */
[----:B------:R-:W-:-:S04]  /*7eb0*/  ISETP.NE.AND P1, PT, R0, 0x9, PT ;  /* 0x000000090000780c */ /* 0x000fc80003f25270 */
[----:B------:R-:W-:Y:S02]  /*7ec0*/  SEL R2, RZ, 0x1, P1 ;  /* 0x00000001ff027807 */ /* 0x000fe40000800000 */
[----:B------:R-:W-:Y:S02]  /*7ed0*/  SEL R0, R0, RZ, P1 ;  /* 0x000000ff00007207 */ /* 0x000fe40000800000 */
[----:B------:R-:W-:-:S03]  /*7ee0*/  LOP3.LUT R27, R27, R2, RZ, 0x3c, !PT ;  /* 0x000000021b1b7212 */ /* 0x000fc600078e3cff */
[----:B0-----:R-:W-:Y:S01]  /*7ef0*/  IMAD R7, R0, 0x8, R3 ;  /* 0x0000000800077824 */ /* 0x001fe200078e0203 */
[----:B------:R-:W-:Y:S01]  /*7f00*/  SHF.L.U32 R4, R27, 0x1f, RZ ;  /* 0x0000001f1b047819 */ /* 0x000fe200000006ff */
[----:B-1----:R-:W-:Y:S06]  /*7f10*/  @!P0 BRA `(.L_x_135) ;  /* 0x0000000400a08947 */ /* 0x002fec0003800000 */
.L_x_153:
        /* <DEDUP_REMOVED lines=9> */
.L_x_154:
        /* <DEDUP_REMOVED lines=9> */
.L_x_155:
        /* <DEDUP_REMOVED lines=9> */
.L_x_156:
        /* <DEDUP_REMOVED lines=9> */
.L_x_157:
[----:B------:R-:W1:Y:S01]  /*8160*/  SYNCS.PHASECHK.TRANS64.TRYWAIT P0, [R7+URZ], R4 ;  /* 0x00000004070075a7 */ /* 0x000e62000800017f */
[----:B------:R-:W-:-:S05]  /*8170*/  VIADD R0, R0, 0x1 ;  /* 0x0000000100007836 */ /* 0x000fca0000000000 */
[----:B------:R-:W-:-:S04]  /*8180*/  ISETP.NE.AND P1, PT, R0, 0x9, PT ;  /* 0x000000090000780c */ /* 0x000fc80003f25270 */
[----:B------:R-:W-:Y:S02]  /*8190*/  SEL R2, RZ, 0x1, P1 ;  /* 0x00000001ff027807 */ /* 0x000fe40000800000 */
[----:B------:R-:W-:Y:S02]  /*81a0*/  SEL R0, R0, RZ, P1 ;  /* 0x000000ff00007207 */ /* 0x000fe40000800000 */
[----:B------:R-:W-:Y:S01]  /*81b0*/  LOP3.LUT R2, R27, R2, RZ, 0x3c, !PT ;  /* 0x000000021b027212 */ /* 0x000fe200078e3cff */
[----:B-1----:R-:W-:Y:S06]  /*81c0*/  @!P0 BRA `(.L_x_140) ;  /* 0x0000000400588947 */ /* 0x002fec0003800000 */
.L_x_158:
[----:B------:R-:W-:Y:S01]  /*81d0*/  IMAD R3, R0, 0x8, R3 ;  /* 0x0000000800037824 */ /* 0x000fe200078e0203 */
[----:B------:R-:W-:-:S07]  /*81e0*/  SHF.L.U32 R0, R2, 0x1f, RZ ;  /* 0x0000001f02007819 */ /* 0x000fce00000006ff */
.L_x_141:
[----:B--2---:R2:W3:Y:S02]  /*81f0*/  SYNCS.PHASECHK.TRANS64.TRYWAIT P0, [R3+URZ], R0 ;  /* 0x00000000030075a7 */ /* 0x0044e4000800017f */
[----:B---3--:R-:W-:Y:S05]  /*8200*/  @!P0 NANOSLEEP.SYNCS 0x989680 ;  /* 0x009896800000895d */ /* 0x008fea0003900000 */
[----:B------:R-:W3:Y:S02]  /*8210*/  @!P0 SYNCS.PHASECHK.TRANS64 P0, [R3+URZ], R0 ;  /* 0x00000000030085a7 */ /* 0x000ee4000800007f */
[----:B---3--:R-:W-:Y:S05]  /*8220*/  @!P0 BRA `(.L_x_141) ;  /* 0xfffffffc00f08947 */ /* 0x008fea000383ffff */
.L_x_131:
[----:B------:R-:W-:Y:S05]  /*8230*/  BSYNC B0 ;  /* 0x0000000000007941 */ /* 0x000fea0003800000 */
.L_x_130:
[----:B------:R-:W-:Y:S05]  /*8240*/  EXIT ;  /* 0x000000000000794d */ /* 0x000fea0003800000 */
.L_x_17:
[----:B------:R-:W-:Y:S02]  /*8250*/  IMAD.MOV.U32 R12, RZ, RZ, RZ ;  /* 0x000000ffff0c7224 */ /* 0x000fe400078e00ff */
[----:B------:R-:W-:Y:S02]  /*8260*/  IMAD.MOV.U32 R11, RZ, RZ, 0x1f ;  /* 0x0000001fff0b7424 */ /* 0x000fe400078e00ff */
[----:B------:R-:W-:-:S07]  /*8270*/  IMAD.MOV.U32 R15, RZ, RZ, -0x1 ;  /* 0xffffffffff0f7424 */ /* 0x000fce00078e00ff */
[----:B012--5:R-:W-:Y:S05]  /*8280*/  WARPSYNC.COLLECTIVE R15, `(.L_x_142) ;  /* 0x000000000f087348 */ /* 0x027fea0003c00000 */
[----:B------:R3:W4:Y:S02]  /*8290*/  SHFL.IDX P6, R14, R13, R12, R11 ;  /* 0x0000000c0d0e7389 */ /* 0x00072400000c000b */
[----:B012345:R-:W-:Y:S01]  /*82a0*/  ENDCOLLECTIVE ;  /* 0x000000000000791b */ /* 0x03ffe20003800000 */
.L_x_142:
[----:B------:R-:W-:Y:S05]  /*82b0*/  BRA `(.L_x_143) ;  /* 0xffffff9000507947 */ /* 0x000fea000383ffff */
.L_x_21:
[----:B-1----:R1:W3:Y:S02]  /*82c0*/  SYNCS.PHASECHK.TRANS64.TRYWAIT P1, [R4+URZ], R3 ;  /* 0x00000003040075a7 */ /* 0x0022e4000802017f */
[----:B---3--:R-:W-:Y:S05]  /*82d0*/  @!P1 NANOSLEEP.SYNCS 0x989680 ;  /* 0x009896800000995d */ /* 0x008fea0003900000 */
[----:B------:R-:W3:Y:S02]  /*82e0*/  @!P1 SYNCS.PHASECHK.TRANS64 P1, [R4+URZ], R3 ;  /* 0x00000003040095a7 */ /* 0x000ee4000802007f */
[----:B---3--:R-:W-:Y:S05]  /*82f0*/  @!P1 BRA `(.L_x_21) ;  /* 0xfffffffc00f09947 */ /* 0x008fea000383ffff */
[----:B------:R-:W-:Y:S05]  /*8300*/  BRA `(.L_x_20) ;  /* 0xffffff90007c7947 */ /* 0x000fea000383ffff */
.L_x_26:
[----:B0-----:R0:W1:Y:S02]  /*8310*/  SYNCS.PHASECHK.TRANS64.TRYWAIT P1, [R6+URZ], R73 ;  /* 0x00000049060075a7 */ /* 0x001064000802017f */
[----:B-1----:R-:W-:Y:S05]  /*8320*/  @!P1 NANOSLEEP.SYNCS 0x989680 ;  /* 0x009896800000995d */ /* 0x002fea0003900000 */
[----:B------:R-:W1:Y:S02]  /*8330*/  @!P1 SYNCS.PHASECHK.TRANS64 P1, [R6+URZ], R73 ;  /* 0x00000049060095a7 */ /* 0x000e64000802007f */
[----:B-1----:R-:W-:Y:S05]  /*8340*/  @!P1 BRA `(.L_x_26) ;  /* 0xfffffffc00f09947 */ /* 0x002fea000383ffff */
[----:B------:R-:W-:Y:S05]  /*8350*/  BRA `(.L_x_25) ;  /* 0xffffff9c00447947 */ /* 0x000fea000383ffff */
.L_x_34:
[----:B0-----:R0:W1:Y:S02]  /*8360*/  SYNCS.PHASECHK.TRANS64.TRYWAIT P1, [R21+URZ], R76 ;  /* 0x0000004c150075a7 */ /* 0x001064000802017f */
[----:B-1----:R-:W-:Y:S05]  /*8370*/  @!P1 NANOSLEEP.SYNCS 0x989680 ;  /* 0x009896800000995d */ /* 0x002fea0003900000 */
[----:B------:R-:W1:Y:S02]  /*8380*/  @!P1 SYNCS.PHASECHK.TRANS64 P1, [R21+URZ], R76 ;  /* 0x0000004c150095a7 */ /* 0x000e64000802007f */
[----:B-1----:R-:W-:Y:S05]  /*8390*/  @!P1 BRA `(.L_x_34) ;  /* 0xfffffffc00f09947 */ /* 0x002fea000383ffff */
[----:B------:R-:W-:Y:S05]  /*83a0*/  BRA `(.L_x_33) ;  /* 0xffffffa400f07947 */ /* 0x000fea000383ffff */
.L_x_115:
[----:B------:R-:W-:Y:S01]  /*83b0*/  BSSY B0, `(.L_x_144) ;  /* 0x0000006000007945 */ /* 0x000fe20003800000 */
[----:B------:R-:W-:-:S07]  /*83c0*/  IMAD.MOV.U32 R15, RZ, RZ, -0x1 ;  /* 0xffffffffff0f7424 */ /* 0x000fce00078e00ff */
[----:B------:R-:W-:Y:S05]  /*83d0*/  WARPSYNC.COLLECTIVE R15, `(.L_x_145) ;  /* 0x000000000f0c7348 */ /* 0x000fea0003c00000 */
[----:B------:R-:W-:Y:S02]  /*83e0*/  ELECT P6, UR62, PT ;  /* 0x00000000003e782f */ /* 0x000fe400038c0000 */
[----:B------:R-:W-:Y:S01]  /*83f0*/  MOV R14, UR62 ;  /* 0x0000003e000e7c02 */ /* 0x000fe20008000f00 */
[----:B------:R-:W-:Y:S10]  /*8400*/  ENDCOLLECTIVE ;  /* 0x000000000000791b */ /* 0x000ff40003800000 */
.L_x_145:
[----:B------:R-:W-:Y:S05]  /*8410*/  BSYNC B0 ;  /* 0x0000000000007941 */ /* 0x000fea0003800000 */
.L_x_144:
[----:B------:R-:W-:Y:S05]  /*8420*/  BRA `(.L_x_146) ;  /* 0xffffffe800a47947 */ /* 0x000fea000383ffff */
.L_x_120:
[----:B0-----:R0:W2:Y:S02]  /*8430*/  SYNCS.PHASECHK.TRANS64.TRYWAIT P0, [R7+URZ+0x48], R4 ;  /* 0x00004804070075a7 */ /* 0x0010a4000800017f */
[----:B--2---:R-:W-:Y:S05]  /*8440*/  @!P0 NANOSLEEP.SYNCS 0x989680 ;  /* 0x009896800000895d */ /* 0x004fea0003900000 */
[----:B------:R-:W2:Y:S02]  /*8450*/  @!P0 SYNCS.PHASECHK.TRANS64 P0, [R7+URZ+0x48], R4 ;  /* 0x00004804070085a7 */ /* 0x000ea4000800007f */
[----:B--2---:R-:W-:Y:S05]  /*8460*/  @!P0 BRA `(.L_x_120) ;  /* 0xfffffffc00f08947 */ /* 0x004fea000383ffff */
[----:B------:R-:W-:Y:S05]  /*8470*/  BRA `(.L_x_147) ;  /* 0xffffffec007c7947 */ /* 0x000fea000383ffff */
.L_x_129:
[----:B------:R-:W-:Y:S01]  /*8480*/  BSSY B0, `(.L_x_148) ;  /* 0x0000006000007945 */ /* 0x000fe20003800000 */
[----:B------:R-:W-:-:S07]  /*8490*/  IMAD.MOV.U32 R15, RZ, RZ, -0x1 ;  /* 0xffffffffff0f7424 */ /* 0x000fce00078e00ff */
[----:B------:R-:W-:Y:S05]  /*84a0*/  WARPSYNC.COLLECTIVE R15, `(.L_x_149) ;  /* 0x000000000f0c7348 */ /* 0x000fea0003c00000 */
[----:B------:R-:W-:Y:S02]  /*84b0*/  ELECT P6, UR62, PT ;  /* 0x00000000003e782f */ /* 0x000fe400038c0000 */
[----:B------:R-:W-:Y:S01]  /*84c0*/  MOV R14, UR62 ;  /* 0x0000003e000e7c02 */ /* 0x000fe20008000f00 */
[----:B------:R-:W-:Y:S10]  /*84d0*/  ENDCOLLECTIVE ;  /* 0x000000000000791b */ /* 0x000ff40003800000 */
.L_x_149:
[----:B------:R-:W-:Y:S05]  /*84e0*/  BSYNC B0 ;  /* 0x0000000000007941 */ /* 0x000fea0003800000 */
.L_x_148:
[----:B------:R-:W-:Y:S05]  /*84f0*/  BRA `(.L_x_150) ;  /* 0xfffffff400ec7947 */ /* 0x000fea000383ffff */
.L_x_133:
[----:B0-----:R0:W1:Y:S02]  /*8500*/  SYNCS.PHASECHK.TRANS64.TRYWAIT P0, [R5+URZ], R2 ;  /* 0x00000002050075a7 */ /* 0x001064000800017f */
[----:B-1----:R-:W-:Y:S05]  /*8510*/  @!P0 NANOSLEEP.SYNCS 0x989680 ;  /* 0x009896800000895d */ /* 0x002fea0003900000 */
[----:B------:R-:W1:Y:S02]  /*8520*/  @!P0 SYNCS.PHASECHK.TRANS64 P0, [R5+URZ], R2 ;  /* 0x00000002050085a7 */ /* 0x000e64000800007f */
[----:B-1----:R-:W-:Y:S05]  /*8530*/  @!P0 BRA `(.L_x_133) ;  /* 0xfffffffc00f08947 */ /* 0x002fea000383ffff */
[----:B------:R-:W-:Y:S05]  /*8540*/  BRA `(.L_x_151) ;  /* 0xfffffff8002c7947 */ /* 0x000fea000383ffff */
.L_x_134:
[----:B0-----:R0:W1:Y:S02]  /*8550*/  SYNCS.PHASECHK.TRANS64.TRYWAIT P0, [R7+URZ], R4 ;  /* 0x00000004070075a7 */ /* 0x001064000800017f */
[----:B-1----:R-:W-:Y:S05]  /*8560*/  @!P0 NANOSLEEP.SYNCS 0x989680 ;  /* 0x009896800000895d */ /* 0x002fea0003900000 */
[----:B------:R-:W1:Y:S02]  /*8570*/  @!P0 SYNCS.PHASECHK.TRANS64 P0, [R7+URZ], R4 ;  /* 0x00000004070085a7 */ /* 0x000e64000800007f */
[----:B-1----:R-:W-:Y:S05]  /*8580*/  @!P0 BRA `(.L_x_134) ;  /* 0xfffffffc00f08947 */ /* 0x002fea000383ffff */
[----:B------:R-:W-:Y:S05]  /*8590*/  BRA `(.L_x_152) ;  /* 0xfffffff8003c7947 */ /* 0x000fea000383ffff */
.L_x_135:
[----:B0-----:R0:W1:Y:S02]  /*85a0*/  SYNCS.PHASECHK.TRANS64.TRYWAIT P0, [R6+URZ], R5 ;  /* 0x00000005060075a7 */ /* 0x001064000800017f */
[----:B-1----:R-:W-:Y:S05]  /*85b0*/  @!P0 NANOSLEEP.SYNCS 0x989680 ;  /* 0x009896800000895d */ /* 0x002fea0003900000 */
[----:B------:R-:W1:Y:S02]  /*85c0*/  @!P0 SYNCS.PHASECHK.TRANS64 P0, [R6+URZ], R5 ;  /* 0x00000005060085a7 */ /* 0x000e64000800007f */
[----:B-1----:R-:W-:Y:S05]  /*85d0*/  @!P0 BRA `(.L_x_135) ;  /* 0xfffffffc00f08947 */ /* 0x002fea000383ffff */
[----:B------:R-:W-:Y:S05]  /*85e0*/  BRA `(.L_x_153) ;  /* 0xfffffff8004c7947 */ /* 0x000fea000383ffff */
.L_x_136:
[----:B0-----:R0:W1:Y:S02]  /*85f0*/  SYNCS.PHASECHK.TRANS64.TRYWAIT P0, [R7+URZ], R4 ;  /* 0x00000004070075a7 */ /* 0x001064000800017f */
[----:B-1----:R-:W-:Y:S05]  /*8600*/  @!P0 NANOSLEEP.SYNCS 0x989680 ;  /* 0x009896800000895d */ /* 0x002fea0003900000 */
[----:B------:R-:W1:Y:S02]  /*8610*/  @!P0 SYNCS.PHASECHK.TRANS64 P0, [R7+URZ], R4 ;  /* 0x00000004070085a7 */ /* 0x000e64000800007f */
[----:B-1----:R-:W-:Y:S05]  /*8620*/  @!P0 BRA `(.L_x_136) ;  /* 0xfffffffc00f08947 */ /* 0x002fea000383ffff */
[----:B------:R-:W-:Y:S05]  /*8630*/  BRA `(.L_x_154) ;  /* 0xfffffff8005c7947 */ /* 0x000fea000383ffff */
.L_x_137:
[----:B0-----:R0:W1:Y:S02]  /*8640*/  SYNCS.PHASECHK.TRANS64.TRYWAIT P0, [R6+URZ], R5 ;  /* 0x00000005060075a7 */ /* 0x001064000800017f */
[----:B-1----:R-:W-:Y:S05]  /*8650*/  @!P0 NANOSLEEP.SYNCS 0x989680 ;  /* 0x009896800000895d */ /* 0x002fea0003900000 */
[----:B------:R-:W1:Y:S02]  /*8660*/  @!P0 SYNCS.PHASECHK.TRANS64 P0, [R6+URZ], R5 ;  /* 0x00000005060085a7 */ /* 0x000e64000800007f */
[----:B-1----:R-:W-:Y:S05]  /*8670*/  @!P0 BRA `(.L_x_137) ;  /* 0xfffffffc00f08947 */ /* 0x002fea000383ffff */
[----:B------:R-:W-:Y:S05]  /*8680*/  BRA `(.L_x_155) ;  /* 0xfffffff8006c7947 */ /* 0x000fea000383ffff */
.L_x_138:
[----:B0-----:R0:W1:Y:S02]  /*8690*/  SYNCS.PHASECHK.TRANS64.TRYWAIT P0, [R7+URZ], R4 ;  /* 0x00000004070075a7 */ /* 0x001064000800017f */
[----:B-1----:R-:W-:Y:S05]  /*86a0*/  @!P0 NANOSLEEP.SYNCS 0x989680 ;  /* 0x009896800000895d */ /* 0x002fea0003900000 */
[----:B------:R-:W1:Y:S02]  /*86b0*/  @!P0 SYNCS.PHASECHK.TRANS64 P0, [R7+URZ], R4 ;  /* 0x00000004070085a7 */ /* 0x000e64000800007f */
[----:B-1----:R-:W-:Y:S05]  /*86c0*/  @!P0 BRA `(.L_x_138) ;  /* 0xfffffffc00f08947 */ /* 0x002fea000383ffff */
[----:B------:R-:W-:Y:S05]  /*86d0*/  BRA `(.L_x_156) ;  /* 0xfffffff8007c7947 */ /* 0x000fea000383ffff */
.L_x_139:
[----:B0-----:R0:W1:Y:S02]  /*86e0*/  SYNCS.PHASECHK.TRANS64.TRYWAIT P0, [R6+URZ], R5 ;  /* 0x00000005060075a7 */ /* 0x001064000800017f */
[----:B-1----:R-:W-:Y:S05]  /*86f0*/  @!P0 NANOSLEEP.SYNCS 0x989680 ;  /* 0x009896800000895d */ /* 0x002fea0003900000 */
[----:B------:R-:W1:Y:S02]  /*8700*/  @!P0 SYNCS.PHASECHK.TRANS64 P0, [R6+URZ], R5 ;  /* 0x00000005060085a7 */ /* 0x000e64000800007f */
[----:B-1----:R-:W-:Y:S05]  /*8710*/  @!P0 BRA `(.L_x_139) ;  /* 0xfffffffc00f08947 */ /* 0x002fea000383ffff */
[----:B------:R-:W-:Y:S05]  /*8720*/  BRA `(.L_x_157) ;  /* 0xfffffff8008c7947 */ /* 0x000fea000383ffff */
.L_x_140:
[----:B-1----:R1:W2:Y:S02]  /*8730*/  SYNCS.PHASECHK.TRANS64.TRYWAIT P0, [R7+URZ], R4 ;  /* 0x00000004070075a7 */ /* 0x0022a4000800017f */
[----:B--2---:R-:W-:Y:S05]  /*8740*/  @!P0 NANOSLEEP.SYNCS 0x989680 ;  /* 0x009896800000895d */ /* 0x004fea0003900000 */
[----:B------:R-:W2:Y:S02]  /*8750*/  @!P0 SYNCS.PHASECHK.TRANS64 P0, [R7+URZ], R4 ;  /* 0x00000004070085a7 */ /* 0x000ea4000800007f */
[----:B--2---:R-:W-:Y:S05]  /*8760*/  @!P0 BRA `(.L_x_140) ;  /* 0xfffffffc00f08947 */ /* 0x004fea000383ffff */
[----:B------:R-:W-:Y:S05]  /*8770*/  BRA `(.L_x_158) ;  /* 0xfffffff800947947 */ /* 0x000fea000383ffff */
.L_x_159:
[----:B------:R-:W-:-:S00]  /*8780*/  BRA `(.L_x_159) ;  /* 0xfffffffc00fc7947 */ /* 0x000fc0000383ffff */
[----:B------:R-:W-:-:S00]  /*8790*/  NOP ;  /* 0x0000000000007918 */ /* 0x000fc00000000000 */
        /* <DEDUP_REMOVED lines=14> */
.L_x_160:


//--------------------- .nv.global.init           --------------------------
	.section	.nv.global.init,"aw",@progbits
.nv.global.init:
	.type		$str$24,@object
	.size		$str$24,($str$25 - $str$24)
$str$24:
        /*0000*/ 	.byte	0x28, 0x61, 0x64, 0x64, 0x72, 0x65, 0x73, 0x73, 0x20, 0x26, 0x20, 0x6d, 0x61, 0x73, 0x6b, 0x29
        /*0010*/ 	.byte	0x20, 0x3d, 0x3d, 0x20, 0x30, 0x00
	.type		$str$25,@object
	.size		$str$25,(__unnamed_2 - $str$25)
$str$25:
        /*0016*/ 	.byte	0x2f, 0x74, 0x6d, 0x70, 0x2f, 0x63, 0x75, 0x74, 0x6c, 0x61, 0x73, 0x73, 0x5f, 0x73, 0x77, 0x65
        /*0026*/ 	.byte	0x65, 0x70, 0x5f, 0x73, 0x72, 0x63, 0x2f, 0x69, 0x6e, 0x63, 0x6c, 0x75, 0x64, 0x65, 0x2f, 0x63
        /*0036*/ 	.byte	0x75, 0x74, 0x65, 0x2f, 0x70, 0x6f, 0x69, 0x6e, 0x74, 0x65, 0x72, 0x5f, 0x66, 0x6c, 0x61, 0x67
        /*0046*/ 	.byte	0x67, 0x65, 0x64, 0x2e, 0x68, 0x70, 0x70, 0x00
	.type		__unnamed_2,@object
	.size		__unnamed_2,(__unnamed_1 - __unnamed_2)
__unnamed_2:
        /*004e*/ 	.byte	0x61, 0x75, 0x74, 0x6f, 0x20, 0x63, 0x75, 0x74, 0x65, 0x3a, 0x3a, 0x61, 0x73, 0x5f, 0x70, 0x6f
        /* <DEDUP_REMOVED lines=28> */
        /*021e*/ 	.byte	0x5d, 0x00
	.type		__unnamed_1,@object
	.size		__unnamed_1,(.L_0 - __unnamed_1)
__unnamed_1:
        /* <DEDUP_REMOVED lines=29> */
        /*03f0*/ 	.byte	0x20, 0x26, 0x5d, 0x00
.L_0:


//--------------------- .nv.shared._ZN7cutlass13device_kernelINS_4gemm6kernel13GemmUniversalIN4cute5tupleIJiiiiEEENS1_10collective13CollectiveMmaINS1_39MainloopSm90TmaGmmaRmemAWarpSpecializedILi9ENS5_IJNS4_1CILi1EEESB_SB_EEENS1_35KernelTmaWarpSpecializedCooperativeEEENS5_IJNSA_ILi128EEENSA_ILi64EEESF_EEENS_12float_e5m2_tENS5_IJlSB_lEEENS_12float_e4m3_tENS5_IJSB_llEEENS4_8TiledMMAINS4_8MMA_AtomIJNS4_4SM904GMMA30MMA_64x64x32_F32E4M3E5M2_RS_TNILNSP_7ScaleInE1ELSR_1EEEEEENS4_6LayoutINS5_IJNSA_ILi2EEESB_SB_EEENS5_IJSB_NSA_ILi0EEESX_EEEEENS5_IJNS4_10UnderscoreES10_S10_EEEEENS4_13SM90_TMA_LOADENS4_14ComposedLayoutINS4_7SwizzleILi3ELi4ELi3EEENS4_18smem_ptr_flag_bitsILi8EEENSU_INS5_IJNSA_ILi8EEESF_EEENS5_IJSF_SB_EEEEEEEvNS4_8identityES13_NS14_INS15_ILi2ELi4ELi3EEES18_NSU_INS5_IJSG_S19_EEENS5_IJSB_SG_EEEEEEENS4_9Copy_AtomIJNS4_39AutoVectorizingCopyWithAssumedAlignmentILi128EEESK_EEES1E_EENS_8epilogue10collective6detail29Sm90TmaWarpSpecializedAdapterINS1Q_15DefaultEpilogueISI_SJ_SJ_NS1P_6thread17LinearCombinationISI_Li1EffLNS1U_9ScaleType4KindE0ELNS_15FloatRoundStyleE2ESI_EENS1_15EpilogueDefaultEEEEEvvEEEEvNT_6ParamsE --------------------------
	.section	.nv.shared._ZN7cutlass13device_kernelINS_4gemm6kernel13GemmUniversalIN4cute5tupleIJiiiiEEENS1_10collective13CollectiveMmaINS1_39MainloopSm90TmaGmmaRmemAWarpSpecializedILi9ENS5_IJNS4_1CILi1EEESB_SB_EEENS1_35KernelTmaWarpSpecializedCooperativeEEENS5_IJNSA_ILi128EEENSA_ILi64EEESF_EEENS_12float_e5m2_tENS5_IJlSB_lEEENS_12float_e4m3_tENS5_IJSB_llEEENS4_8TiledMMAINS4_8MMA_AtomIJNS4_4SM904GMMA30MMA_64x64x32_F32E4M3E5M2_RS_TNILNSP_7ScaleInE1ELSR_1EEEEEENS4_6LayoutINS5_IJNSA_ILi2EEESB_SB_EEENS5_IJSB_NSA_ILi0EEESX_EEEEENS5_IJNS4_10UnderscoreES10_S10_EEEEENS4_13SM90_TMA_LOADENS4_14ComposedLayoutINS4_7SwizzleILi3ELi4ELi3EEENS4_18smem_ptr_flag_bitsILi8EEENSU_INS5_IJNSA_ILi8EEESF_EEENS5_IJSF_SB_EEEEEEEvNS4_8identityES13_NS14_INS15_ILi2ELi4ELi3EEES18_NSU_INS5_IJSG_S19_EEENS5_IJSB_SG_EEEEEEENS4_9Copy_AtomIJNS4_39AutoVectorizingCopyWithAssumedAlignmentILi128EEESK_EEES1E_EENS_8epilogue10collective6detail29Sm90TmaWarpSpecializedAdapterINS1Q_15DefaultEpilogueISI_SJ_SJ_NS1P_6thread17LinearCombinationISI_Li1EffLNS1U_9ScaleType4KindE0ELNS_15FloatRoundStyleE2ESI_EENS1_15EpilogueDefaultEEEEEvvEEEEvNT_6ParamsE,"aw",@nobits
	.sectionflags	@""
	.align	16
	.zero		1024


//--------------------- .nv.shared.reserved.0     --------------------------
	.section	.nv.shared.reserved.0,"aw",@nobits
	.weak		__nv_reservedSMEM_offset_0_alias
	.size		__nv_reservedSMEM_offset_0_alias, 0, 0
	.other		__nv_reservedSMEM_offset_0_alias,@"STO_CUDA_RESERVED_SHARED STV_DEFAULT"
__nv_reservedSMEM_offset_0_alias:
	.zero		0


//--------------------- .nv.global                --------------------------
	.section	.nv.global,"aw",@nobits
.nv.global:
	.type		_ZN40_INTERNAL_9d89c798_4_k_cu_e8a173ca_231734cute1_E,@object
	.size		_ZN40_INTERNAL_9d89c798_4_k_cu_e8a173ca_231734cute1_E,(_ZN40_INTERNAL_9d89c798_4_k_cu_e8a173ca_231734cuda3std3__45__cpo6cbeginE - _ZN40_INTERNAL_9d89c798_4_k_cu_e8a173ca_231734cute1_E)
_ZN40_INTERNAL_9d89c798_4_k_cu_e8a173ca_231734cute1_E:
	.zero		1
	.type		_ZN40_INTERNAL_9d89c798_4_k_cu_e8a173ca_231734cuda3std3__45__cpo6cbeginE,@object
	.size		_ZN40_INTERNAL_9d89c798_4_k_cu_e8a173ca_231734cuda3std3__45__cpo6cbeginE,(_ZN40_INTERNAL_9d89c798_4_k_cu_e8a173ca_231734cuda3std3__48in_placeE - _ZN40_INTERNAL_9d89c798_4_k_cu_e8a173ca_231734cuda3std3__45__cpo6cbeginE)
_ZN40_INTERNAL_9d89c798_4_k_cu_e8a173ca_231734cuda3std3__45__cpo6cbeginE:
	.zero		1
	.type		_ZN40_INTERNAL_9d89c798_4_k_cu_e8a173ca_231734cuda3std3__48in_placeE,@object
	.size		_ZN40_INTERNAL_9d89c798_4_k_cu_e8a173ca_231734cuda3std3__48in_placeE,(_ZN40_INTERNAL_9d89c798_4_k_cu_e8a173ca_231734cuda3std6ranges3__45__cpo9iter_moveE - _ZN40_INTERNAL_9d89c798_4_k_cu_e8a173ca_231734cuda3std3__48in_placeE)
_ZN40_INTERNAL_9d89c798_4_k_cu_e8a173ca_231734cuda3std3__48in_placeE:
	.zero		1
	.type		_ZN40_INTERNAL_9d89c798_4_k_cu_e8a173ca_231734cuda3std6ranges3__45__cpo9iter_moveE,@object
	.size		_ZN40_INTERNAL_9d89c798_4_k_cu_e8a173ca_231734cuda3std6ranges3__45__cpo9iter_moveE,(_ZN40_INTERNAL_9d89c798_4_k_cu_e8a173ca_231734cuda3std3__45__cpo5beginE - _ZN40_INTERNAL_9d89c798_4_k_cu_e8a173ca_231734cuda3std6ranges3__45__cpo9iter_moveE)
_ZN40_INTERNAL_9d89c798_4_k_cu_e8a173ca_231734cuda3std6ranges3__45__cpo9iter_moveE:
	.zero		1
	.type		_ZN40_INTERNAL_9d89c798_4_k_cu_e8a173ca_231734cuda3std3__45__cpo5beginE,@object
	.size		_ZN40_INTERNAL_9d89c798_4_k_cu_e8a173ca_231734cuda3std3__45__cpo5beginE,(_ZN40_INTERNAL_9d89c798_4_k_cu_e8a173ca_231734cuda3std3__442_GLOBAL__N__9d89c798_4_k_cu_e8a173ca_231736ignoreE - _ZN40_INTERNAL_9d89c798_4_k_cu_e8a173ca_231734cuda3std3__45__cpo5beginE)
_ZN40_INTERNAL_9d89c798_4_k_cu_e8a173ca_231734cuda3std3__45__cpo5beginE:
	.zero		1
	.type		_ZN40_INTERNAL_9d89c798_4_k_cu_e8a173ca_231734cuda3std3__442_GLOBAL__N__9d89c798_4_k_cu_e8a173ca_231736ignoreE,@object
	.size		_ZN40_INTERNAL_9d89c798_4_k_cu_e8a173ca_231734cuda3std3__442_GLOBAL__N__9d89c798_4_k_cu_e8a173ca_231736ignoreE,(_ZN40_INTERNAL_9d89c798_4_k_cu_e8a173ca_231734cute7productE - _ZN40_INTERNAL_9d89c798_4_k_cu_e8a173ca_231734cuda3std3__442_GLOBAL__N__9d89c798_4_k_cu_e8a173ca_231736ignoreE)
_ZN40_INTERNAL_9d89c798_4_k_cu_e8a173ca_231734cuda3std3__442_GLOBAL__N__9d89c798_4_k_cu_e8a173ca_231736ignoreE:
	.zero		1
	.type		_ZN40_INTERNAL_9d89c798_4_k_cu_e8a173ca_231734cute7productE,@object
	.size		_ZN40_INTERNAL_9d89c798_4_k_cu_e8a173ca_231734cute7productE,(_ZN40_INTERNAL_9d89c798_4_k_cu_e8a173ca_231734cuda3std3__45__cpo3endE - _ZN40_INTERNAL_9d89c798_4_k_cu_e8a173ca_231734cute7productE)
_ZN40_INTERNAL_9d89c798_4_k_cu_e8a173ca_231734cute7productE:
	.zero		1
	.type		_ZN40_INTERNAL_9d89c798_4_k_cu_e8a173ca_231734cuda3std3__45__cpo3endE,@object
	.size		_ZN40_INTERNAL_9d89c798_4_k_cu_e8a173ca_231734cuda3std3__45__cpo3endE,(_ZN40_INTERNAL_9d89c798_4_k_cu_e8a173ca_231734cuda3std3__419piecewise_constructE - _ZN40_INTERNAL_9d89c798_4_k_cu_e8a173ca_231734cuda3std3__45__cpo3endE)
_ZN40_INTERNAL_9d89c798_4_k_cu_e8a173ca_231734cuda3std3__45__cpo3endE:
	.zero		1
	.type		_ZN40_INTERNAL_9d89c798_4_k_cu_e8a173ca_231734cuda3std3__419piecewise_constructE,@object
	.size		_ZN40_INTERNAL_9d89c798_4_k_cu_e8a173ca_231734cuda3std3__419piecewise_constructE,(_ZN40_INTERNAL_9d89c798_4_k_cu_e8a173ca_231734cuda3std3__45__cpo4cendE - _ZN40_INTERNAL_9d89c798_4_k_cu_e8a173ca_231734cuda3std3__419piecewise_constructE)
_ZN40_INTERNAL_9d89c798_4_k_cu_e8a173ca_231734cuda3std3__419piecewise_constructE:
	.zero		1
	.type		_ZN40_INTERNAL_9d89c798_4_k_cu_e8a173ca_231734cuda3std3__45__cpo4cendE,@object
	.size		_ZN40_INTERNAL_9d89c798_4_k_cu_e8a173ca_231734cuda3std3__45__cpo4cendE,(_ZN40_INTERNAL_9d89c798_4_k_cu_e8a173ca_231734cuda3std6ranges3__45__cpo4swapE - _ZN40_INTERNAL_9d89c798_4_k_cu_e8a173ca_231734cuda3std3__45__cpo4cendE)
_ZN40_INTERNAL_9d89c798_4_k_cu_e8a173ca_231734cuda3std3__45__cpo4cendE:
	.zero		1
	.type		_ZN40_INTERNAL_9d89c798_4_k_cu_e8a173ca_231734cuda3std6ranges3__45__cpo4swapE,@object
	.size		_ZN40_INTERNAL_9d89c798_4_k_cu_e8a173ca_231734cuda3std6ranges3__45__cpo4swapE,(.L_9 - _ZN40_INTERNAL_9d89c798_4_k_cu_e8a173ca_231734cuda3std6ranges3__45__cpo4swapE)
_ZN40_INTERNAL_9d89c798_4_k_cu_e8a173ca_231734cuda3std6ranges3__45__cpo4swapE:
	.zero		1
.L_9:


//--------------------- .nv.constant0._ZN7cutlass13device_kernelINS_4gemm6kernel13GemmUniversalIN4cute5tupleIJiiiiEEENS1_10collective13CollectiveMmaINS1_39MainloopSm90TmaGmmaRmemAWarpSpecializedILi9ENS5_IJNS4_1CILi1EEESB_SB_EEENS1_35KernelTmaWarpSpecializedCooperativeEEENS5_IJNSA_ILi128EEENSA_ILi64EEESF_EEENS_12float_e5m2_tENS5_IJlSB_lEEENS_12float_e4m3_tENS5_IJSB_llEEENS4_8TiledMMAINS4_8MMA_AtomIJNS4_4SM904GMMA30MMA_64x64x32_F32E4M3E5M2_RS_TNILNSP_7ScaleInE1ELSR_1EEEEEENS4_6LayoutINS5_IJNSA_ILi2EEESB_SB_EEENS5_IJSB_NSA_ILi0EEESX_EEEEENS5_IJNS4_10UnderscoreES10_S10_EEEEENS4_13SM90_TMA_LOADENS4_14ComposedLayoutINS4_7SwizzleILi3ELi4ELi3EEENS4_18smem_ptr_flag_bitsILi8EEENSU_INS5_IJNSA_ILi8EEESF_EEENS5_IJSF_SB_EEEEEEEvNS4_8identityES13_NS14_INS15_ILi2ELi4ELi3EEES18_NSU_INS5_IJSG_S19_EEENS5_IJSB_SG_EEEEEEENS4_9Copy_AtomIJNS4_39AutoVectorizingCopyWithAssumedAlignmentILi128EEESK_EEES1E_EENS_8epilogue10collective6detail29Sm90TmaWarpSpecializedAdapterINS1Q_15DefaultEpilogueISI_SJ_SJ_NS1P_6thread17LinearCombinationISI_Li1EffLNS1U_9ScaleType4KindE0ELNS_15FloatRoundStyleE2ESI_EENS1_15EpilogueDefaultEEEEEvvEEEEvNT_6ParamsE --------------------------
	.section	.nv.constant0._ZN7cutlass13device_kernelINS_4gemm6kernel13GemmUniversalIN4cute5tupleIJiiiiEEENS1_10collective13CollectiveMmaINS1_39MainloopSm90TmaGmmaRmemAWarpSpecializedILi9ENS5_IJNS4_1CILi1EEESB_SB_EEENS1_35KernelTmaWarpSpecializedCooperativeEEENS5_IJNSA_ILi128EEENSA_ILi64EEESF_EEENS_12float_e5m2_tENS5_IJlSB_lEEENS_12float_e4m3_tENS5_IJSB_llEEENS4_8TiledMMAINS4_8MMA_AtomIJNS4_4SM904GMMA30MMA_64x64x32_F32E4M3E5M2_RS_TNILNSP_7ScaleInE1ELSR_1EEEEEENS4_6LayoutINS5_IJNSA_ILi2EEESB_SB_EEENS5_IJSB_NSA_ILi0EEESX_EEEEENS5_IJNS4_10UnderscoreES10_S10_EEEEENS4_13SM90_TMA_LOADENS4_14ComposedLayoutINS4_7SwizzleILi3ELi4ELi3EEENS4_18smem_ptr_flag_bitsILi8EEENSU_INS5_IJNSA_ILi8EEESF_EEENS5_IJSF_SB_EEEEEEEvNS4_8identityES13_NS14_INS15_ILi2ELi4ELi3EEES18_NSU_INS5_IJSG_S19_EEENS5_IJSB_SG_EEEEEEENS4_9Copy_AtomIJNS4_39AutoVectorizingCopyWithAssumedAlignmentILi128EEESK_EEES1E_EENS_8epilogue10collective6detail29Sm90TmaWarpSpecializedAdapterINS1Q_15DefaultEpilogueISI_SJ_SJ_NS1P_6thread17LinearCombinationISI_Li1EffLNS1U_9ScaleType4KindE0ELNS_15FloatRoundStyleE2ESI_EENS1_15EpilogueDefaultEEEEEvvEEEEvNT_6ParamsE,"a",@progbits
	.sectionflags	@""
	.align	4
.nv.constant0._ZN7cutlass13device_kernelINS_4gemm6kernel13GemmUniversalIN4cute5tupleIJiiiiEEENS1_10collective13CollectiveMmaINS1_39MainloopSm90TmaGmmaRmemAWarpSpecializedILi9ENS5_IJNS4_1CILi1EEESB_SB_EEENS1_35KernelTmaWarpSpecializedCooperativeEEENS5_IJNSA_ILi128EEENSA_ILi64EEESF_EEENS_12float_e5m2_tENS5_IJlSB_lEEENS_12float_e4m3_tENS5_IJSB_llEEENS4_8TiledMMAINS4_8MMA_AtomIJNS4_4SM904GMMA30MMA_64x64x32_F32E4M3E5M2_RS_TNILNSP_7ScaleInE1ELSR_1EEEEEENS4_6LayoutINS5_IJNSA_ILi2EEESB_SB_EEENS5_IJSB_NSA_ILi0EEESX_EEEEENS5_IJNS4_10UnderscoreES10_S10_EEEEENS4_13SM90_TMA_LOADENS4_14ComposedLayoutINS4_7SwizzleILi3ELi4ELi3EEENS4_18smem_ptr_flag_bitsILi8EEENSU_INS5_IJNSA_ILi8EEESF_EEENS5_IJSF_SB_EEEEEEEvNS4_8identityES13_NS14_INS15_ILi2ELi4ELi3EEES18_NSU_INS5_IJSG_S19_EEENS5_IJSB_SG_EEEEEEENS4_9Copy_AtomIJNS4_39AutoVectorizingCopyWithAssumedAlignmentILi128EEESK_EEES1E_EENS_8epilogue10collective6detail29Sm90TmaWarpSpecializedAdapterINS1Q_15DefaultEpilogueISI_SJ_SJ_NS1P_6thread17LinearCombinationISI_Li1EffLNS1U_9ScaleType4KindE0ELNS_15FloatRoundStyleE2ESI_EENS1_15EpilogueDefaultEEEEEvvEEEEvNT_6ParamsE:
	.zero		1664


//--------------------- SYMBOLS --------------------------

	.type		.nv.reservedSmem.offset0,@object
	.size		.nv.reservedSmem.offset0,0x4
	.type		__assertfail,@function
